//
// Generated by NVIDIA NVVM Compiler
//
// Compiler Build ID: CL-36424714
// Cuda compilation tools, release 13.0, V13.0.88
// Based on NVVM 20.0.0
//

.version 9.0
.target sm_100
.address_size 64

	// .globl	_Z19leapfrog_first_partP7double3S0_S0_S0_
// _ZZN3cub18CUB_300001_SM_10006detail6reduce28DeviceReduceSingleTileKernelINS2_10policy_hubIdjN4cuda3std3__44plusIvEEE10Policy1000EPdSC_jS9_ddNS7_10__identityEEEvT0_T1_T2_T3_T4_T6_E12temp_storage has been demoted
// _ZZN3cub18CUB_300001_SM_10006detail6reduce18DeviceReduceKernelINS2_10policy_hubIdjN4cuda3std3__44plusIvEEE10Policy1000EPdjS9_dNS7_10__identityEEEvT0_PT3_T1_NS0_13GridEvenShareISH_EET2_T4_E12temp_storage has been demoted
// _ZZN3cub18CUB_300001_SM_10006detail6reduce28DeviceReduceSingleTileKernelINS2_10policy_hubIdjN4cuda3std3__44plusIvEEE10Policy1000EPdSC_iS9_ddNS7_10__identityEEEvT0_T1_T2_T3_T4_T6_E12temp_storage has been demoted
.global .align 1 .b8 _ZN34_INTERNAL_4bac087e_4_k_cu_8163c7d74cuda3std3__45__cpo5beginE[1];
.global .align 1 .b8 _ZN34_INTERNAL_4bac087e_4_k_cu_8163c7d74cuda3std3__45__cpo3endE[1];
.global .align 1 .b8 _ZN34_INTERNAL_4bac087e_4_k_cu_8163c7d74cuda3std3__45__cpo6cbeginE[1];
.global .align 1 .b8 _ZN34_INTERNAL_4bac087e_4_k_cu_8163c7d74cuda3std3__45__cpo4cendE[1];
.global .align 1 .b8 _ZN34_INTERNAL_4bac087e_4_k_cu_8163c7d74cuda3std3__45__cpo6rbeginE[1];
.global .align 1 .b8 _ZN34_INTERNAL_4bac087e_4_k_cu_8163c7d74cuda3std3__45__cpo4rendE[1];
.global .align 1 .b8 _ZN34_INTERNAL_4bac087e_4_k_cu_8163c7d74cuda3std3__45__cpo7crbeginE[1];
.global .align 1 .b8 _ZN34_INTERNAL_4bac087e_4_k_cu_8163c7d74cuda3std3__45__cpo5crendE[1];
.global .align 1 .b8 _ZN34_INTERNAL_4bac087e_4_k_cu_8163c7d74cuda3std3__436_GLOBAL__N__4bac087e_4_k_cu_8163c7d76ignoreE[1];
.global .align 1 .b8 _ZN34_INTERNAL_4bac087e_4_k_cu_8163c7d74cuda3std3__419piecewise_constructE[1];
.global .align 1 .b8 _ZN34_INTERNAL_4bac087e_4_k_cu_8163c7d74cuda3std3__48in_placeE[1];
.global .align 1 .b8 _ZN34_INTERNAL_4bac087e_4_k_cu_8163c7d74cuda3std3__420unreachable_sentinelE[1];
.global .align 1 .b8 _ZN34_INTERNAL_4bac087e_4_k_cu_8163c7d74cuda3std3__47nulloptE[1];
.global .align 1 .b8 _ZN34_INTERNAL_4bac087e_4_k_cu_8163c7d74cuda3std3__48unexpectE[1];
.global .align 1 .b8 _ZN34_INTERNAL_4bac087e_4_k_cu_8163c7d74cuda3std6ranges3__45__cpo4swapE[1];
.global .align 1 .b8 _ZN34_INTERNAL_4bac087e_4_k_cu_8163c7d74cuda3std6ranges3__45__cpo9iter_moveE[1];
.global .align 1 .b8 _ZN34_INTERNAL_4bac087e_4_k_cu_8163c7d74cuda3std6ranges3__45__cpo5beginE[1];
.global .align 1 .b8 _ZN34_INTERNAL_4bac087e_4_k_cu_8163c7d74cuda3std6ranges3__45__cpo3endE[1];
.global .align 1 .b8 _ZN34_INTERNAL_4bac087e_4_k_cu_8163c7d74cuda3std6ranges3__45__cpo6cbeginE[1];
.global .align 1 .b8 _ZN34_INTERNAL_4bac087e_4_k_cu_8163c7d74cuda3std6ranges3__45__cpo4cendE[1];
.global .align 1 .b8 _ZN34_INTERNAL_4bac087e_4_k_cu_8163c7d74cuda3std6ranges3__45__cpo7advanceE[1];
.global .align 1 .b8 _ZN34_INTERNAL_4bac087e_4_k_cu_8163c7d74cuda3std6ranges3__45__cpo9iter_swapE[1];
.global .align 1 .b8 _ZN34_INTERNAL_4bac087e_4_k_cu_8163c7d74cuda3std6ranges3__45__cpo4nextE[1];
.global .align 1 .b8 _ZN34_INTERNAL_4bac087e_4_k_cu_8163c7d74cuda3std6ranges3__45__cpo4prevE[1];
.global .align 1 .b8 _ZN34_INTERNAL_4bac087e_4_k_cu_8163c7d74cuda3std6ranges3__45__cpo4dataE[1];
.global .align 1 .b8 _ZN34_INTERNAL_4bac087e_4_k_cu_8163c7d74cuda3std6ranges3__45__cpo5cdataE[1];
.global .align 1 .b8 _ZN34_INTERNAL_4bac087e_4_k_cu_8163c7d74cuda3std6ranges3__45__cpo4sizeE[1];
.global .align 1 .b8 _ZN34_INTERNAL_4bac087e_4_k_cu_8163c7d74cuda3std6ranges3__45__cpo5ssizeE[1];
.global .align 1 .b8 _ZN34_INTERNAL_4bac087e_4_k_cu_8163c7d74cuda3std6ranges3__45__cpo8distanceE[1];
.global .align 1 .b8 _ZN34_INTERNAL_4bac087e_4_k_cu_8163c7d76thrust24THRUST_300001_SM_1000_NS6system6detail10sequential3seqE[1];
.global .align 1 .b8 _ZN34_INTERNAL_4bac087e_4_k_cu_8163c7d76thrust24THRUST_300001_SM_1000_NS12placeholders2_1E[1];
.global .align 1 .b8 _ZN34_INTERNAL_4bac087e_4_k_cu_8163c7d76thrust24THRUST_300001_SM_1000_NS12placeholders2_2E[1];
.global .align 1 .b8 _ZN34_INTERNAL_4bac087e_4_k_cu_8163c7d76thrust24THRUST_300001_SM_1000_NS12placeholders2_3E[1];
.global .align 1 .b8 _ZN34_INTERNAL_4bac087e_4_k_cu_8163c7d76thrust24THRUST_300001_SM_1000_NS12placeholders2_4E[1];
.global .align 1 .b8 _ZN34_INTERNAL_4bac087e_4_k_cu_8163c7d76thrust24THRUST_300001_SM_1000_NS12placeholders2_5E[1];
.global .align 1 .b8 _ZN34_INTERNAL_4bac087e_4_k_cu_8163c7d76thrust24THRUST_300001_SM_1000_NS12placeholders2_6E[1];
.global .align 1 .b8 _ZN34_INTERNAL_4bac087e_4_k_cu_8163c7d76thrust24THRUST_300001_SM_1000_NS12placeholders2_7E[1];
.global .align 1 .b8 _ZN34_INTERNAL_4bac087e_4_k_cu_8163c7d76thrust24THRUST_300001_SM_1000_NS12placeholders2_8E[1];
.global .align 1 .b8 _ZN34_INTERNAL_4bac087e_4_k_cu_8163c7d76thrust24THRUST_300001_SM_1000_NS12placeholders2_9E[1];
.global .align 1 .b8 _ZN34_INTERNAL_4bac087e_4_k_cu_8163c7d76thrust24THRUST_300001_SM_1000_NS12placeholders3_10E[1];
.extern .shared .align 16 .b8 shmem[];

.visible .entry _Z19leapfrog_first_partP7double3S0_S0_S0_(
	.param .u64 .ptr .align 1 _Z19leapfrog_first_partP7double3S0_S0_S0__param_0,
	.param .u64 .ptr .align 1 _Z19leapfrog_first_partP7double3S0_S0_S0__param_1,
	.param .u64 .ptr .align 1 _Z19leapfrog_first_partP7double3S0_S0_S0__param_2,
	.param .u64 .ptr .align 1 _Z19leapfrog_first_partP7double3S0_S0_S0__param_3
)
{
	.reg .pred 	%p<2>;
	.reg .b16 	%rs<2>;
	.reg .b32 	%r<6>;
	.reg .b64 	%rd<14>;
	.reg .b64 	%fd<19>;

	ld.param.u64 	%rd1, [_Z19leapfrog_first_partP7double3S0_S0_S0__param_0];
	ld.param.u64 	%rd2, [_Z19leapfrog_first_partP7double3S0_S0_S0__param_1];
	ld.param.u64 	%rd3, [_Z19leapfrog_first_partP7double3S0_S0_S0__param_2];
	ld.param.u64 	%rd4, [_Z19leapfrog_first_partP7double3S0_S0_S0__param_3];
	mov.u32 	%r1, %ctaid.x;
	mov.u32 	%r2, %ntid.x;
	mov.u32 	%r3, %tid.x;
	mad.lo.s32 	%r4, %r1, %r2, %r3;
	cvt.u16.u32 	%rs1, %r4;
	setp.gt.s16 	%p1, %rs1, 1023;
	@%p1 bra 	$L__BB0_2;
	cvta.to.global.u64 	%rd5, %rd4;
	cvta.to.global.u64 	%rd6, %rd3;
	cvta.to.global.u64 	%rd7, %rd1;
	cvta.to.global.u64 	%rd8, %rd2;
	cvt.s32.s16 	%r5, %rs1;
	mul.wide.s32 	%rd9, %r5, 24;
	add.s64 	%rd10, %rd5, %rd9;
	ld.global.f64 	%fd1, [%rd10];
	mul.f64 	%fd2, %fd1, 0d3FE0000000000000;
	add.s64 	%rd11, %rd6, %rd9;
	ld.global.f64 	%fd3, [%rd11];
	fma.rn.f64 	%fd4, %fd2, 0d3EB0C6F7A0B5ED8D, %fd3;
	st.global.f64 	[%rd11], %fd4;
	ld.global.f64 	%fd5, [%rd10+8];
	mul.f64 	%fd6, %fd5, 0d3FE0000000000000;
	ld.global.f64 	%fd7, [%rd11+8];
	fma.rn.f64 	%fd8, %fd6, 0d3EB0C6F7A0B5ED8D, %fd7;
	st.global.f64 	[%rd11+8], %fd8;
	ld.global.f64 	%fd9, [%rd10+16];
	mul.f64 	%fd10, %fd9, 0d3FE0000000000000;
	ld.global.f64 	%fd11, [%rd11+16];
	fma.rn.f64 	%fd12, %fd10, 0d3EB0C6F7A0B5ED8D, %fd11;
	st.global.f64 	[%rd11+16], %fd12;
	add.s64 	%rd12, %rd7, %rd9;
	ld.global.f64 	%fd13, [%rd12];
	fma.rn.f64 	%fd14, %fd4, 0d3EB0C6F7A0B5ED8D, %fd13;
	add.s64 	%rd13, %rd8, %rd9;
	st.global.f64 	[%rd13], %fd14;
	ld.global.f64 	%fd15, [%rd12+8];
	fma.rn.f64 	%fd16, %fd8, 0d3EB0C6F7A0B5ED8D, %fd15;
	st.global.f64 	[%rd13+8], %fd16;
	ld.global.f64 	%fd17, [%rd12+16];
	fma.rn.f64 	%fd18, %fd12, 0d3EB0C6F7A0B5ED8D, %fd17;
	st.global.f64 	[%rd13+16], %fd18;
$L__BB0_2:
	ret;

}
	// .globl	_Z16calculate_forcesP7double3S0_PfPd
.visible .entry _Z16calculate_forcesP7double3S0_PfPd(
	.param .u64 .ptr .align 1 _Z16calculate_forcesP7double3S0_PfPd_param_0,
	.param .u64 .ptr .align 1 _Z16calculate_forcesP7double3S0_PfPd_param_1,
	.param .u64 .ptr .align 1 _Z16calculate_forcesP7double3S0_PfPd_param_2,
	.param .u64 .ptr .align 1 _Z16calculate_forcesP7double3S0_PfPd_param_3
)
{
	.reg .pred 	%p<9>;
	.reg .b32 	%r<32>;
	.reg .b32 	%f<10>;
	.reg .b64 	%rd<27>;
	.reg .b64 	%fd<149>;

	ld.param.u64 	%rd3, [_Z16calculate_forcesP7double3S0_PfPd_param_0];
	ld.param.u64 	%rd6, [_Z16calculate_forcesP7double3S0_PfPd_param_2];
	cvta.to.global.u64 	%rd1, %rd6;
	cvta.to.global.u64 	%rd2, %rd3;
	mov.u32 	%r14, %ctaid.x;
	mov.u32 	%r15, %ntid.x;
	mov.u32 	%r1, %tid.x;
	mad.lo.s32 	%r2, %r14, %r15, %r1;
	and.b32  	%r16, %r2, 64512;
	setp.ne.s32 	%p1, %r16, 0;
	@%p1 bra 	$L__BB1_17;
	and.b32  	%r3, %r2, 1023;
	mul.wide.u32 	%rd7, %r3, 24;
	add.s64 	%rd8, %rd2, %rd7;
	ld.global.f64 	%fd1, [%rd8];
	ld.global.f64 	%fd2, [%rd8+8];
	ld.global.f64 	%fd3, [%rd8+16];
	shl.b32 	%r18, %r2, 2;
	cvt.u64.u32 	%rd9, %r18;
	and.b64  	%rd10, %rd9, 4092;
	add.s64 	%rd11, %rd1, %rd10;
	ld.global.f32 	%f3, [%rd11];
	cvt.f64.f32 	%fd4, %f3;
	mov.f64 	%fd136, 0d0000000000000000;
	mov.b32 	%r30, 0;
	mov.u32 	%r19, shmem;
	mad.lo.s32 	%r5, %r1, 24, %r19;
	mov.f64 	%fd135, %fd136;
	mov.f64 	%fd134, %fd136;
	mov.f64 	%fd133, %fd136;
$L__BB1_2:
	shl.b32 	%r6, %r30, 5;
	add.s32 	%r7, %r6, %r1;
	setp.gt.u32 	%p2, %r7, 1023;
	@%p2 bra 	$L__BB1_4;
	ld.param.u64 	%rd24, [_Z16calculate_forcesP7double3S0_PfPd_param_0];
	cvta.to.global.u64 	%rd13, %rd24;
	mul.wide.u32 	%rd14, %r7, 24;
	add.s64 	%rd15, %rd13, %rd14;
	ld.global.f64 	%fd46, [%rd15];
	ld.global.f64 	%fd47, [%rd15+8];
	ld.global.f64 	%fd48, [%rd15+16];
	st.shared.f64 	[%r5], %fd46;
	st.shared.f64 	[%r5+8], %fd47;
	st.shared.f64 	[%r5+16], %fd48;
	mul.wide.u32 	%rd16, %r7, 4;
	add.s64 	%rd17, %rd1, %rd16;
	ld.global.f32 	%f9, [%rd17];
	bra.uni 	$L__BB1_5;
$L__BB1_4:
	mov.b64 	%rd12, 0;
	st.shared.u64 	[%r5], %rd12;
	st.shared.u64 	[%r5+8], %rd12;
	st.shared.u64 	[%r5+16], %rd12;
	mov.f32 	%f9, 0f00000000;
$L__BB1_5:
	shl.b32 	%r21, %r1, 2;
	mov.u32 	%r22, shmem;
	add.s32 	%r23, %r22, %r21;
	st.shared.f32 	[%r23+768], %f9;
	bar.sync 	0;
	mov.b32 	%r31, 0;
$L__BB1_6:
	add.s32 	%r9, %r6, %r31;
	setp.eq.s32 	%p3, %r9, %r3;
	shl.b32 	%r24, %r31, 2;
	mov.u32 	%r25, shmem;
	add.s32 	%r26, %r25, %r24;
	add.s32 	%r10, %r26, 768;
	mad.lo.s32 	%r11, %r31, 24, %r25;
	@%p3 bra 	$L__BB1_8;
	ld.shared.f32 	%f5, [%r10];
	ld.shared.f64 	%fd49, [%r11+16];
	ld.shared.v2.f64 	{%fd50, %fd51}, [%r11];
	sub.f64 	%fd52, %fd50, %fd1;
	sub.f64 	%fd53, %fd51, %fd2;
	sub.f64 	%fd54, %fd49, %fd3;
	mul.f64 	%fd55, %fd52, %fd52;
	fma.rn.f64 	%fd56, %fd53, %fd53, %fd55;
	fma.rn.f64 	%fd57, %fd54, %fd54, %fd56;
	add.f64 	%fd58, %fd57, 0d3F847AE147AE147C;
	mul.f64 	%fd59, %fd58, %fd58;
	mul.f64 	%fd60, %fd58, %fd59;
	sqrt.rn.f64 	%fd61, %fd60;
	rcp.rn.f64 	%fd62, %fd61;
	cvt.f64.f32 	%fd63, %f5;
	mul.f64 	%fd64, %fd63, 0d408F400000000000;
	mul.f64 	%fd65, %fd64, %fd62;
	fma.rn.f64 	%fd135, %fd52, %fd65, %fd135;
	fma.rn.f64 	%fd134, %fd53, %fd65, %fd134;
	fma.rn.f64 	%fd133, %fd54, %fd65, %fd133;
	mul.f64 	%fd66, %fd58, %fd65;
	mul.f64 	%fd67, %fd66, %fd4;
	fma.rn.f64 	%fd136, %fd67, 0dBFE0000000000000, %fd136;
$L__BB1_8:
	add.s32 	%r27, %r9, 1;
	setp.eq.s32 	%p4, %r27, %r3;
	@%p4 bra 	$L__BB1_10;
	ld.shared.f32 	%f6, [%r10+4];
	ld.shared.v2.f64 	{%fd68, %fd69}, [%r11+32];
	ld.shared.f64 	%fd70, [%r11+24];
	sub.f64 	%fd71, %fd70, %fd1;
	sub.f64 	%fd72, %fd68, %fd2;
	sub.f64 	%fd73, %fd69, %fd3;
	mul.f64 	%fd74, %fd71, %fd71;
	fma.rn.f64 	%fd75, %fd72, %fd72, %fd74;
	fma.rn.f64 	%fd76, %fd73, %fd73, %fd75;
	add.f64 	%fd77, %fd76, 0d3F847AE147AE147C;
	mul.f64 	%fd78, %fd77, %fd77;
	mul.f64 	%fd79, %fd77, %fd78;
	sqrt.rn.f64 	%fd80, %fd79;
	rcp.rn.f64 	%fd81, %fd80;
	cvt.f64.f32 	%fd82, %f6;
	mul.f64 	%fd83, %fd82, 0d408F400000000000;
	mul.f64 	%fd84, %fd83, %fd81;
	fma.rn.f64 	%fd135, %fd71, %fd84, %fd135;
	fma.rn.f64 	%fd134, %fd72, %fd84, %fd134;
	fma.rn.f64 	%fd133, %fd73, %fd84, %fd133;
	mul.f64 	%fd85, %fd77, %fd84;
	mul.f64 	%fd86, %fd85, %fd4;
	fma.rn.f64 	%fd136, %fd86, 0dBFE0000000000000, %fd136;
$L__BB1_10:
	add.s32 	%r28, %r9, 2;
	setp.eq.s32 	%p5, %r28, %r3;
	@%p5 bra 	$L__BB1_12;
	ld.shared.f32 	%f7, [%r10+8];
	ld.shared.f64 	%fd87, [%r11+64];
	ld.shared.v2.f64 	{%fd88, %fd89}, [%r11+48];
	sub.f64 	%fd90, %fd88, %fd1;
	sub.f64 	%fd91, %fd89, %fd2;
	sub.f64 	%fd92, %fd87, %fd3;
	mul.f64 	%fd93, %fd90, %fd90;
	fma.rn.f64 	%fd94, %fd91, %fd91, %fd93;
	fma.rn.f64 	%fd95, %fd92, %fd92, %fd94;
	add.f64 	%fd96, %fd95, 0d3F847AE147AE147C;
	mul.f64 	%fd97, %fd96, %fd96;
	mul.f64 	%fd98, %fd96, %fd97;
	sqrt.rn.f64 	%fd99, %fd98;
	rcp.rn.f64 	%fd100, %fd99;
	cvt.f64.f32 	%fd101, %f7;
	mul.f64 	%fd102, %fd101, 0d408F400000000000;
	mul.f64 	%fd103, %fd102, %fd100;
	fma.rn.f64 	%fd135, %fd90, %fd103, %fd135;
	fma.rn.f64 	%fd134, %fd91, %fd103, %fd134;
	fma.rn.f64 	%fd133, %fd92, %fd103, %fd133;
	mul.f64 	%fd104, %fd96, %fd103;
	mul.f64 	%fd105, %fd104, %fd4;
	fma.rn.f64 	%fd136, %fd105, 0dBFE0000000000000, %fd136;
$L__BB1_12:
	add.s32 	%r29, %r9, 3;
	setp.eq.s32 	%p6, %r29, %r3;
	@%p6 bra 	$L__BB1_14;
	ld.shared.f32 	%f8, [%r10+12];
	ld.shared.v2.f64 	{%fd106, %fd107}, [%r11+80];
	ld.shared.f64 	%fd108, [%r11+72];
	sub.f64 	%fd109, %fd108, %fd1;
	sub.f64 	%fd110, %fd106, %fd2;
	sub.f64 	%fd111, %fd107, %fd3;
	mul.f64 	%fd112, %fd109, %fd109;
	fma.rn.f64 	%fd113, %fd110, %fd110, %fd112;
	fma.rn.f64 	%fd114, %fd111, %fd111, %fd113;
	add.f64 	%fd115, %fd114, 0d3F847AE147AE147C;
	mul.f64 	%fd116, %fd115, %fd115;
	mul.f64 	%fd117, %fd115, %fd116;
	sqrt.rn.f64 	%fd118, %fd117;
	rcp.rn.f64 	%fd119, %fd118;
	cvt.f64.f32 	%fd120, %f8;
	mul.f64 	%fd121, %fd120, 0d408F400000000000;
	mul.f64 	%fd122, %fd121, %fd119;
	fma.rn.f64 	%fd135, %fd109, %fd122, %fd135;
	fma.rn.f64 	%fd134, %fd110, %fd122, %fd134;
	fma.rn.f64 	%fd133, %fd111, %fd122, %fd133;
	mul.f64 	%fd123, %fd115, %fd122;
	mul.f64 	%fd124, %fd123, %fd4;
	fma.rn.f64 	%fd136, %fd124, 0dBFE0000000000000, %fd136;
$L__BB1_14:
	add.s32 	%r31, %r31, 4;
	setp.ne.s32 	%p7, %r31, 32;
	@%p7 bra 	$L__BB1_6;
	bar.sync 	0;
	add.s32 	%r30, %r30, 1;
	setp.ne.s32 	%p8, %r30, 32;
	@%p8 bra 	$L__BB1_2;
	ld.param.u64 	%rd26, [_Z16calculate_forcesP7double3S0_PfPd_param_3];
	ld.param.u64 	%rd25, [_Z16calculate_forcesP7double3S0_PfPd_param_1];
	cvta.to.global.u64 	%rd18, %rd25;
	mul.wide.u32 	%rd19, %r3, 24;
	add.s64 	%rd20, %rd18, %rd19;
	st.global.f64 	[%rd20], %fd135;
	st.global.f64 	[%rd20+8], %fd134;
	st.global.f64 	[%rd20+16], %fd133;
	cvta.to.global.u64 	%rd21, %rd26;
	mul.wide.u32 	%rd22, %r3, 8;
	add.s64 	%rd23, %rd21, %rd22;
	st.global.f64 	[%rd23], %fd136;
$L__BB1_17:
	ret;

}
	// .globl	_Z19leapfrog_final_partP7double3S0_PdPf
.visible .entry _Z19leapfrog_final_partP7double3S0_PdPf(
	.param .u64 .ptr .align 1 _Z19leapfrog_final_partP7double3S0_PdPf_param_0,
	.param .u64 .ptr .align 1 _Z19leapfrog_final_partP7double3S0_PdPf_param_1,
	.param .u64 .ptr .align 1 _Z19leapfrog_final_partP7double3S0_PdPf_param_2,
	.param .u64 .ptr .align 1 _Z19leapfrog_final_partP7double3S0_PdPf_param_3
)
{
	.reg .pred 	%p<2>;
	.reg .b32 	%r<9>;
	.reg .b32 	%f<2>;
	.reg .b64 	%rd<18>;
	.reg .b64 	%fd<20>;

	ld.param.u64 	%rd1, [_Z19leapfrog_final_partP7double3S0_PdPf_param_0];
	ld.param.u64 	%rd2, [_Z19leapfrog_final_partP7double3S0_PdPf_param_1];
	ld.param.u64 	%rd3, [_Z19leapfrog_final_partP7double3S0_PdPf_param_2];
	ld.param.u64 	%rd4, [_Z19leapfrog_final_partP7double3S0_PdPf_param_3];
	mov.u32 	%r2, %ctaid.x;
	mov.u32 	%r3, %ntid.x;
	mov.u32 	%r4, %tid.x;
	mad.lo.s32 	%r1, %r2, %r3, %r4;
	and.b32  	%r5, %r1, 64512;
	setp.ne.s32 	%p1, %r5, 0;
	@%p1 bra 	$L__BB2_2;
	cvta.to.global.u64 	%rd5, %rd2;
	cvta.to.global.u64 	%rd6, %rd1;
	cvta.to.global.u64 	%rd7, %rd4;
	cvta.to.global.u64 	%rd8, %rd3;
	and.b32  	%r6, %r1, 1023;
	mul.wide.u32 	%rd9, %r6, 24;
	add.s64 	%rd10, %rd5, %rd9;
	ld.global.f64 	%fd1, [%rd10];
	mul.f64 	%fd2, %fd1, 0d3FE0000000000000;
	add.s64 	%rd11, %rd6, %rd9;
	ld.global.f64 	%fd3, [%rd11];
	fma.rn.f64 	%fd4, %fd2, 0d3EB0C6F7A0B5ED8D, %fd3;
	st.global.f64 	[%rd11], %fd4;
	ld.global.f64 	%fd5, [%rd10+8];
	mul.f64 	%fd6, %fd5, 0d3FE0000000000000;
	ld.global.f64 	%fd7, [%rd11+8];
	fma.rn.f64 	%fd8, %fd6, 0d3EB0C6F7A0B5ED8D, %fd7;
	st.global.f64 	[%rd11+8], %fd8;
	ld.global.f64 	%fd9, [%rd10+16];
	mul.f64 	%fd10, %fd9, 0d3FE0000000000000;
	ld.global.f64 	%fd11, [%rd11+16];
	fma.rn.f64 	%fd12, %fd10, 0d3EB0C6F7A0B5ED8D, %fd11;
	st.global.f64 	[%rd11+16], %fd12;
	mul.f64 	%fd13, %fd8, %fd8;
	fma.rn.f64 	%fd14, %fd4, %fd4, %fd13;
	fma.rn.f64 	%fd15, %fd12, %fd12, %fd14;
	mul.f64 	%fd16, %fd15, 0d3FE0000000000000;
	shl.b32 	%r7, %r1, 2;
	cvt.u64.u32 	%rd12, %r7;
	and.b64  	%rd13, %rd12, 4092;
	add.s64 	%rd14, %rd7, %rd13;
	ld.global.f32 	%f1, [%rd14];
	cvt.f64.f32 	%fd17, %f1;
	shl.b32 	%r8, %r1, 3;
	cvt.u64.u32 	%rd15, %r8;
	and.b64  	%rd16, %rd15, 8184;
	add.s64 	%rd17, %rd8, %rd16;
	ld.global.f64 	%fd18, [%rd17];
	fma.rn.f64 	%fd19, %fd16, %fd17, %fd18;
	st.global.f64 	[%rd17], %fd19;
$L__BB2_2:
	ret;

}
	// .globl	_ZN3cub18CUB_300001_SM_10006detail11EmptyKernelIvEEvv
.visible .entry _ZN3cub18CUB_300001_SM_10006detail11EmptyKernelIvEEvv()
{


	ret;

}
	// .globl	_ZN3cub18CUB_300001_SM_10006detail6reduce28DeviceReduceSingleTileKernelINS2_10policy_hubIdjN4cuda3std3__44plusIvEEE10Policy1000EPdSC_jS9_ddNS7_10__identityEEEvT0_T1_T2_T3_T4_T6_
.visible .entry _ZN3cub18CUB_300001_SM_10006detail6reduce28DeviceReduceSingleTileKernelINS2_10policy_hubIdjN4cuda3std3__44plusIvEEE10Policy1000EPdSC_jS9_ddNS7_10__identityEEEvT0_T1_T2_T3_T4_T6_(
	.param .u64 .ptr .align 1 _ZN3cub18CUB_300001_SM_10006detail6reduce28DeviceReduceSingleTileKernelINS2_10policy_hubIdjN4cuda3std3__44plusIvEEE10Policy1000EPdSC_jS9_ddNS7_10__identityEEEvT0_T1_T2_T3_T4_T6__param_0,
	.param .u64 .ptr .align 1 _ZN3cub18CUB_300001_SM_10006detail6reduce28DeviceReduceSingleTileKernelINS2_10policy_hubIdjN4cuda3std3__44plusIvEEE10Policy1000EPdSC_jS9_ddNS7_10__identityEEEvT0_T1_T2_T3_T4_T6__param_1,
	.param .u32 _ZN3cub18CUB_300001_SM_10006detail6reduce28DeviceReduceSingleTileKernelINS2_10policy_hubIdjN4cuda3std3__44plusIvEEE10Policy1000EPdSC_jS9_ddNS7_10__identityEEEvT0_T1_T2_T3_T4_T6__param_2,
	.param .align 1 .b8 _ZN3cub18CUB_300001_SM_10006detail6reduce28DeviceReduceSingleTileKernelINS2_10policy_hubIdjN4cuda3std3__44plusIvEEE10Policy1000EPdSC_jS9_ddNS7_10__identityEEEvT0_T1_T2_T3_T4_T6__param_3[1],
	.param .f64 _ZN3cub18CUB_300001_SM_10006detail6reduce28DeviceReduceSingleTileKernelINS2_10policy_hubIdjN4cuda3std3__44plusIvEEE10Policy1000EPdSC_jS9_ddNS7_10__identityEEEvT0_T1_T2_T3_T4_T6__param_4,
	.param .align 1 .b8 _ZN3cub18CUB_300001_SM_10006detail6reduce28DeviceReduceSingleTileKernelINS2_10policy_hubIdjN4cuda3std3__44plusIvEEE10Policy1000EPdSC_jS9_ddNS7_10__identityEEEvT0_T1_T2_T3_T4_T6__param_5[1]
)
.maxntid 640
.minnctapersm 1
{
	.reg .pred 	%p<47>;
	.reg .b32 	%r<136>;
	.reg .b64 	%rd<79>;
	.reg .b64 	%fd<252>;
	// demoted variable
	.shared .align 8 .b8 _ZZN3cub18CUB_300001_SM_10006detail6reduce28DeviceReduceSingleTileKernelINS2_10policy_hubIdjN4cuda3std3__44plusIvEEE10Policy1000EPdSC_jS9_ddNS7_10__identityEEEvT0_T1_T2_T3_T4_T6_E12temp_storage[192];
	ld.param.u64 	%rd9, [_ZN3cub18CUB_300001_SM_10006detail6reduce28DeviceReduceSingleTileKernelINS2_10policy_hubIdjN4cuda3std3__44plusIvEEE10Policy1000EPdSC_jS9_ddNS7_10__identityEEEvT0_T1_T2_T3_T4_T6__param_0];
	ld.param.u64 	%rd10, [_ZN3cub18CUB_300001_SM_10006detail6reduce28DeviceReduceSingleTileKernelINS2_10policy_hubIdjN4cuda3std3__44plusIvEEE10Policy1000EPdSC_jS9_ddNS7_10__identityEEEvT0_T1_T2_T3_T4_T6__param_1];
	ld.param.u32 	%r37, [_ZN3cub18CUB_300001_SM_10006detail6reduce28DeviceReduceSingleTileKernelINS2_10policy_hubIdjN4cuda3std3__44plusIvEEE10Policy1000EPdSC_jS9_ddNS7_10__identityEEEvT0_T1_T2_T3_T4_T6__param_2];
	ld.param.f64 	%fd28, [_ZN3cub18CUB_300001_SM_10006detail6reduce28DeviceReduceSingleTileKernelINS2_10policy_hubIdjN4cuda3std3__44plusIvEEE10Policy1000EPdSC_jS9_ddNS7_10__identityEEEvT0_T1_T2_T3_T4_T6__param_4];
	cvta.to.global.u64 	%rd1, %rd10;
	setp.ne.s32 	%p1, %r37, 0;
	@%p1 bra 	$L__BB4_3;
	mov.u32 	%r122, %tid.x;
	setp.ne.s32 	%p46, %r122, 0;
	@%p46 bra 	$L__BB4_40;
	st.global.f64 	[%rd1], %fd28;
	bra.uni 	$L__BB4_40;
$L__BB4_3:
	setp.gt.u32 	%p2, %r37, 5119;
	@%p2 bra 	$L__BB4_22;
	mov.u32 	%r1, %tid.x;
	setp.ge.u32 	%p14, %r1, %r37;
	mov.f64 	%fd243, 0d0000000000000000;
	mov.u32 	%r126, %r1;
	@%p14 bra 	$L__BB4_6;
	mul.wide.u32 	%rd64, %r1, 8;
	add.s64 	%rd63, %rd9, %rd64;
	// begin inline asm
	ld.global.nc.u64 %rd62, [%rd63];
	// end inline asm
	mov.b64 	%fd243, %rd62;
	add.s32 	%r126, %r1, 640;
$L__BB4_6:
	setp.ge.u32 	%p15, %r126, %r37;
	@%p15 bra 	$L__BB4_13;
	not.b32 	%r72, %r126;
	add.s32 	%r4, %r37, %r72;
	mul.hi.u32 	%r73, %r4, -858993459;
	shr.u32 	%r74, %r73, 9;
	add.s32 	%r5, %r74, 1;
	and.b32  	%r75, %r74, 3;
	setp.eq.s32 	%p16, %r75, 3;
	@%p16 bra 	$L__BB4_10;
	mul.wide.u32 	%rd65, %r126, 8;
	add.s64 	%rd77, %rd9, %rd65;
	and.b32  	%r76, %r5, 3;
	neg.s32 	%r124, %r76;
$L__BB4_9:
	.pragma "nounroll";
	// begin inline asm
	ld.global.nc.u64 %rd66, [%rd77];
	// end inline asm
	mov.b64 	%fd116, %rd66;
	add.f64 	%fd243, %fd243, %fd116;
	add.s32 	%r126, %r126, 640;
	add.s64 	%rd77, %rd77, 5120;
	add.s32 	%r124, %r124, 1;
	setp.ne.s32 	%p17, %r124, 0;
	@%p17 bra 	$L__BB4_9;
$L__BB4_10:
	setp.lt.u32 	%p18, %r4, 1920;
	@%p18 bra 	$L__BB4_13;
	mul.wide.u32 	%rd68, %r126, 8;
	add.s64 	%rd78, %rd9, %rd68;
$L__BB4_12:
	// begin inline asm
	ld.global.nc.u64 %rd69, [%rd78];
	// end inline asm
	mov.b64 	%fd117, %rd69;
	add.f64 	%fd118, %fd243, %fd117;
	add.s64 	%rd72, %rd78, 5120;
	// begin inline asm
	ld.global.nc.u64 %rd71, [%rd72];
	// end inline asm
	mov.b64 	%fd119, %rd71;
	add.f64 	%fd120, %fd118, %fd119;
	add.s64 	%rd74, %rd78, 10240;
	// begin inline asm
	ld.global.nc.u64 %rd73, [%rd74];
	// end inline asm
	mov.b64 	%fd121, %rd73;
	add.f64 	%fd122, %fd120, %fd121;
	add.s64 	%rd76, %rd78, 15360;
	// begin inline asm
	ld.global.nc.u64 %rd75, [%rd76];
	// end inline asm
	mov.b64 	%fd123, %rd75;
	add.f64 	%fd243, %fd122, %fd123;
	add.s32 	%r126, %r126, 2560;
	add.s64 	%rd78, %rd78, 20480;
	setp.lt.s32 	%p19, %r126, %r37;
	@%p19 bra 	$L__BB4_12;
$L__BB4_13:
	setp.lt.u32 	%p20, %r37, 640;
	@%p20 bra 	$L__BB4_18;
	// begin inline asm
	mov.u32 %r101, %laneid;
	// end inline asm
	mov.b32 	%r102, 1;
	mov.b32 	%r115, 31;
	mov.b32 	%r116, -1;
	// begin inline asm
	{  .reg .u32 lo;  .reg .u32 hi;  .reg .pred p;  .reg .f64 r0;  mov.b64 %fd190, %fd243;  mov.b64 {lo, hi}, %fd243;  shfl.sync.down.b32 lo|p, lo, %r102, %r115, %r116;  shfl.sync.down.b32 hi|p, hi, %r102, %r115, %r116;  mov.b64 r0, {lo, hi};  @p add.f64 %fd190, %fd190, r0;}
	// end inline asm
	mov.b32 	%r105, 2;
	// begin inline asm
	{  .reg .u32 lo;  .reg .u32 hi;  .reg .pred p;  .reg .f64 r0;  mov.b64 %fd192, %fd190;  mov.b64 {lo, hi}, %fd190;  shfl.sync.down.b32 lo|p, lo, %r105, %r115, %r116;  shfl.sync.down.b32 hi|p, hi, %r105, %r115, %r116;  mov.b64 r0, {lo, hi};  @p add.f64 %fd192, %fd192, r0;}
	// end inline asm
	mov.b32 	%r108, 4;
	// begin inline asm
	{  .reg .u32 lo;  .reg .u32 hi;  .reg .pred p;  .reg .f64 r0;  mov.b64 %fd194, %fd192;  mov.b64 {lo, hi}, %fd192;  shfl.sync.down.b32 lo|p, lo, %r108, %r115, %r116;  shfl.sync.down.b32 hi|p, hi, %r108, %r115, %r116;  mov.b64 r0, {lo, hi};  @p add.f64 %fd194, %fd194, r0;}
	// end inline asm
	mov.b32 	%r111, 8;
	// begin inline asm
	{  .reg .u32 lo;  .reg .u32 hi;  .reg .pred p;  .reg .f64 r0;  mov.b64 %fd196, %fd194;  mov.b64 {lo, hi}, %fd194;  shfl.sync.down.b32 lo|p, lo, %r111, %r115, %r116;  shfl.sync.down.b32 hi|p, hi, %r111, %r115, %r116;  mov.b64 r0, {lo, hi};  @p add.f64 %fd196, %fd196, r0;}
	// end inline asm
	mov.b32 	%r114, 16;
	// begin inline asm
	{  .reg .u32 lo;  .reg .u32 hi;  .reg .pred p;  .reg .f64 r0;  mov.b64 %fd251, %fd196;  mov.b64 {lo, hi}, %fd196;  shfl.sync.down.b32 lo|p, lo, %r114, %r115, %r116;  shfl.sync.down.b32 hi|p, hi, %r114, %r115, %r116;  mov.b64 r0, {lo, hi};  @p add.f64 %fd251, %fd251, r0;}
	// end inline asm
	setp.ne.s32 	%p43, %r101, 0;
	@%p43 bra 	$L__BB4_16;
	shr.u32 	%r117, %r1, 2;
	and.b32  	%r118, %r117, 248;
	mov.u32 	%r119, _ZZN3cub18CUB_300001_SM_10006detail6reduce28DeviceReduceSingleTileKernelINS2_10policy_hubIdjN4cuda3std3__44plusIvEEE10Policy1000EPdSC_jS9_ddNS7_10__identityEEEvT0_T1_T2_T3_T4_T6_E12temp_storage;
	add.s32 	%r120, %r119, %r118;
	st.shared.f64 	[%r120+24], %fd251;
$L__BB4_16:
	bar.sync 	0;
	setp.ne.s32 	%p44, %r1, 0;
	@%p44 bra 	$L__BB4_38;
	ld.shared.f64 	%fd200, [_ZZN3cub18CUB_300001_SM_10006detail6reduce28DeviceReduceSingleTileKernelINS2_10policy_hubIdjN4cuda3std3__44plusIvEEE10Policy1000EPdSC_jS9_ddNS7_10__identityEEEvT0_T1_T2_T3_T4_T6_E12temp_storage+32];
	add.f64 	%fd201, %fd251, %fd200;
	ld.shared.f64 	%fd202, [_ZZN3cub18CUB_300001_SM_10006detail6reduce28DeviceReduceSingleTileKernelINS2_10policy_hubIdjN4cuda3std3__44plusIvEEE10Policy1000EPdSC_jS9_ddNS7_10__identityEEEvT0_T1_T2_T3_T4_T6_E12temp_storage+40];
	add.f64 	%fd203, %fd201, %fd202;
	ld.shared.f64 	%fd204, [_ZZN3cub18CUB_300001_SM_10006detail6reduce28DeviceReduceSingleTileKernelINS2_10policy_hubIdjN4cuda3std3__44plusIvEEE10Policy1000EPdSC_jS9_ddNS7_10__identityEEEvT0_T1_T2_T3_T4_T6_E12temp_storage+48];
	add.f64 	%fd205, %fd203, %fd204;
	ld.shared.f64 	%fd206, [_ZZN3cub18CUB_300001_SM_10006detail6reduce28DeviceReduceSingleTileKernelINS2_10policy_hubIdjN4cuda3std3__44plusIvEEE10Policy1000EPdSC_jS9_ddNS7_10__identityEEEvT0_T1_T2_T3_T4_T6_E12temp_storage+56];
	add.f64 	%fd207, %fd205, %fd206;
	ld.shared.f64 	%fd208, [_ZZN3cub18CUB_300001_SM_10006detail6reduce28DeviceReduceSingleTileKernelINS2_10policy_hubIdjN4cuda3std3__44plusIvEEE10Policy1000EPdSC_jS9_ddNS7_10__identityEEEvT0_T1_T2_T3_T4_T6_E12temp_storage+64];
	add.f64 	%fd209, %fd207, %fd208;
	ld.shared.f64 	%fd210, [_ZZN3cub18CUB_300001_SM_10006detail6reduce28DeviceReduceSingleTileKernelINS2_10policy_hubIdjN4cuda3std3__44plusIvEEE10Policy1000EPdSC_jS9_ddNS7_10__identityEEEvT0_T1_T2_T3_T4_T6_E12temp_storage+72];
	add.f64 	%fd211, %fd209, %fd210;
	ld.shared.f64 	%fd212, [_ZZN3cub18CUB_300001_SM_10006detail6reduce28DeviceReduceSingleTileKernelINS2_10policy_hubIdjN4cuda3std3__44plusIvEEE10Policy1000EPdSC_jS9_ddNS7_10__identityEEEvT0_T1_T2_T3_T4_T6_E12temp_storage+80];
	add.f64 	%fd213, %fd211, %fd212;
	ld.shared.f64 	%fd214, [_ZZN3cub18CUB_300001_SM_10006detail6reduce28DeviceReduceSingleTileKernelINS2_10policy_hubIdjN4cuda3std3__44plusIvEEE10Policy1000EPdSC_jS9_ddNS7_10__identityEEEvT0_T1_T2_T3_T4_T6_E12temp_storage+88];
	add.f64 	%fd215, %fd213, %fd214;
	ld.shared.f64 	%fd216, [_ZZN3cub18CUB_300001_SM_10006detail6reduce28DeviceReduceSingleTileKernelINS2_10policy_hubIdjN4cuda3std3__44plusIvEEE10Policy1000EPdSC_jS9_ddNS7_10__identityEEEvT0_T1_T2_T3_T4_T6_E12temp_storage+96];
	add.f64 	%fd217, %fd215, %fd216;
	ld.shared.f64 	%fd218, [_ZZN3cub18CUB_300001_SM_10006detail6reduce28DeviceReduceSingleTileKernelINS2_10policy_hubIdjN4cuda3std3__44plusIvEEE10Policy1000EPdSC_jS9_ddNS7_10__identityEEEvT0_T1_T2_T3_T4_T6_E12temp_storage+104];
	add.f64 	%fd219, %fd217, %fd218;
	ld.shared.f64 	%fd220, [_ZZN3cub18CUB_300001_SM_10006detail6reduce28DeviceReduceSingleTileKernelINS2_10policy_hubIdjN4cuda3std3__44plusIvEEE10Policy1000EPdSC_jS9_ddNS7_10__identityEEEvT0_T1_T2_T3_T4_T6_E12temp_storage+112];
	add.f64 	%fd221, %fd219, %fd220;
	ld.shared.f64 	%fd222, [_ZZN3cub18CUB_300001_SM_10006detail6reduce28DeviceReduceSingleTileKernelINS2_10policy_hubIdjN4cuda3std3__44plusIvEEE10Policy1000EPdSC_jS9_ddNS7_10__identityEEEvT0_T1_T2_T3_T4_T6_E12temp_storage+120];
	add.f64 	%fd223, %fd221, %fd222;
	ld.shared.f64 	%fd224, [_ZZN3cub18CUB_300001_SM_10006detail6reduce28DeviceReduceSingleTileKernelINS2_10policy_hubIdjN4cuda3std3__44plusIvEEE10Policy1000EPdSC_jS9_ddNS7_10__identityEEEvT0_T1_T2_T3_T4_T6_E12temp_storage+128];
	add.f64 	%fd225, %fd223, %fd224;
	ld.shared.f64 	%fd226, [_ZZN3cub18CUB_300001_SM_10006detail6reduce28DeviceReduceSingleTileKernelINS2_10policy_hubIdjN4cuda3std3__44plusIvEEE10Policy1000EPdSC_jS9_ddNS7_10__identityEEEvT0_T1_T2_T3_T4_T6_E12temp_storage+136];
	add.f64 	%fd227, %fd225, %fd226;
	ld.shared.f64 	%fd228, [_ZZN3cub18CUB_300001_SM_10006detail6reduce28DeviceReduceSingleTileKernelINS2_10policy_hubIdjN4cuda3std3__44plusIvEEE10Policy1000EPdSC_jS9_ddNS7_10__identityEEEvT0_T1_T2_T3_T4_T6_E12temp_storage+144];
	add.f64 	%fd229, %fd227, %fd228;
	ld.shared.f64 	%fd230, [_ZZN3cub18CUB_300001_SM_10006detail6reduce28DeviceReduceSingleTileKernelINS2_10policy_hubIdjN4cuda3std3__44plusIvEEE10Policy1000EPdSC_jS9_ddNS7_10__identityEEEvT0_T1_T2_T3_T4_T6_E12temp_storage+152];
	add.f64 	%fd231, %fd229, %fd230;
	ld.shared.f64 	%fd232, [_ZZN3cub18CUB_300001_SM_10006detail6reduce28DeviceReduceSingleTileKernelINS2_10policy_hubIdjN4cuda3std3__44plusIvEEE10Policy1000EPdSC_jS9_ddNS7_10__identityEEEvT0_T1_T2_T3_T4_T6_E12temp_storage+160];
	add.f64 	%fd233, %fd231, %fd232;
	ld.shared.f64 	%fd234, [_ZZN3cub18CUB_300001_SM_10006detail6reduce28DeviceReduceSingleTileKernelINS2_10policy_hubIdjN4cuda3std3__44plusIvEEE10Policy1000EPdSC_jS9_ddNS7_10__identityEEEvT0_T1_T2_T3_T4_T6_E12temp_storage+168];
	add.f64 	%fd235, %fd233, %fd234;
	ld.shared.f64 	%fd236, [_ZZN3cub18CUB_300001_SM_10006detail6reduce28DeviceReduceSingleTileKernelINS2_10policy_hubIdjN4cuda3std3__44plusIvEEE10Policy1000EPdSC_jS9_ddNS7_10__identityEEEvT0_T1_T2_T3_T4_T6_E12temp_storage+176];
	add.f64 	%fd251, %fd235, %fd236;
	bra.uni 	$L__BB4_38;
$L__BB4_18:
	// begin inline asm
	mov.u32 %r77, %laneid;
	// end inline asm
	and.b32  	%r93, %r1, 992;
	add.s32 	%r94, %r93, 32;
	setp.gt.u32 	%p21, %r94, %r37;
	not.b32 	%r95, %r93;
	add.s32 	%r96, %r37, %r95;
	selp.b32 	%r91, %r96, 31, %p21;
	mov.b32 	%r78, 1;
	mov.b32 	%r92, -1;
	// begin inline asm
	{  .reg .u32 lo;  .reg .u32 hi;  .reg .pred p;  .reg .f64 r0;  mov.b64 %fd124, %fd243;  mov.b64 {lo, hi}, %fd243;  shfl.sync.down.b32 lo|p, lo, %r78, %r91, %r92;  shfl.sync.down.b32 hi|p, hi, %r78, %r91, %r92;  mov.b64 r0, {lo, hi};  @p add.f64 %fd124, %fd124, r0;}
	// end inline asm
	mov.b32 	%r81, 2;
	// begin inline asm
	{  .reg .u32 lo;  .reg .u32 hi;  .reg .pred p;  .reg .f64 r0;  mov.b64 %fd126, %fd124;  mov.b64 {lo, hi}, %fd124;  shfl.sync.down.b32 lo|p, lo, %r81, %r91, %r92;  shfl.sync.down.b32 hi|p, hi, %r81, %r91, %r92;  mov.b64 r0, {lo, hi};  @p add.f64 %fd126, %fd126, r0;}
	// end inline asm
	mov.b32 	%r84, 4;
	// begin inline asm
	{  .reg .u32 lo;  .reg .u32 hi;  .reg .pred p;  .reg .f64 r0;  mov.b64 %fd128, %fd126;  mov.b64 {lo, hi}, %fd126;  shfl.sync.down.b32 lo|p, lo, %r84, %r91, %r92;  shfl.sync.down.b32 hi|p, hi, %r84, %r91, %r92;  mov.b64 r0, {lo, hi};  @p add.f64 %fd128, %fd128, r0;}
	// end inline asm
	mov.b32 	%r87, 8;
	// begin inline asm
	{  .reg .u32 lo;  .reg .u32 hi;  .reg .pred p;  .reg .f64 r0;  mov.b64 %fd130, %fd128;  mov.b64 {lo, hi}, %fd128;  shfl.sync.down.b32 lo|p, lo, %r87, %r91, %r92;  shfl.sync.down.b32 hi|p, hi, %r87, %r91, %r92;  mov.b64 r0, {lo, hi};  @p add.f64 %fd130, %fd130, r0;}
	// end inline asm
	mov.b32 	%r90, 16;
	// begin inline asm
	{  .reg .u32 lo;  .reg .u32 hi;  .reg .pred p;  .reg .f64 r0;  mov.b64 %fd251, %fd130;  mov.b64 {lo, hi}, %fd130;  shfl.sync.down.b32 lo|p, lo, %r90, %r91, %r92;  shfl.sync.down.b32 hi|p, hi, %r90, %r91, %r92;  mov.b64 r0, {lo, hi};  @p add.f64 %fd251, %fd251, r0;}
	// end inline asm
	setp.ne.s32 	%p22, %r77, 0;
	@%p22 bra 	$L__BB4_20;
	shr.u32 	%r97, %r1, 2;
	and.b32  	%r98, %r97, 248;
	mov.u32 	%r99, _ZZN3cub18CUB_300001_SM_10006detail6reduce28DeviceReduceSingleTileKernelINS2_10policy_hubIdjN4cuda3std3__44plusIvEEE10Policy1000EPdSC_jS9_ddNS7_10__identityEEEvT0_T1_T2_T3_T4_T6_E12temp_storage;
	add.s32 	%r100, %r99, %r98;
	st.shared.f64 	[%r100+24], %fd251;
$L__BB4_20:
	bar.sync 	0;
	setp.ne.s32 	%p23, %r1, 0;
	@%p23 bra 	$L__BB4_38;
	setp.gt.u32 	%p24, %r37, 32;
	ld.shared.f64 	%fd134, [_ZZN3cub18CUB_300001_SM_10006detail6reduce28DeviceReduceSingleTileKernelINS2_10policy_hubIdjN4cuda3std3__44plusIvEEE10Policy1000EPdSC_jS9_ddNS7_10__identityEEEvT0_T1_T2_T3_T4_T6_E12temp_storage+32];
	add.f64 	%fd135, %fd251, %fd134;
	selp.f64 	%fd136, %fd135, %fd251, %p24;
	setp.gt.u32 	%p25, %r37, 64;
	ld.shared.f64 	%fd137, [_ZZN3cub18CUB_300001_SM_10006detail6reduce28DeviceReduceSingleTileKernelINS2_10policy_hubIdjN4cuda3std3__44plusIvEEE10Policy1000EPdSC_jS9_ddNS7_10__identityEEEvT0_T1_T2_T3_T4_T6_E12temp_storage+40];
	add.f64 	%fd138, %fd137, %fd136;
	selp.f64 	%fd139, %fd138, %fd136, %p25;
	setp.gt.u32 	%p26, %r37, 96;
	ld.shared.f64 	%fd140, [_ZZN3cub18CUB_300001_SM_10006detail6reduce28DeviceReduceSingleTileKernelINS2_10policy_hubIdjN4cuda3std3__44plusIvEEE10Policy1000EPdSC_jS9_ddNS7_10__identityEEEvT0_T1_T2_T3_T4_T6_E12temp_storage+48];
	add.f64 	%fd141, %fd140, %fd139;
	selp.f64 	%fd142, %fd141, %fd139, %p26;
	setp.gt.u32 	%p27, %r37, 128;
	ld.shared.f64 	%fd143, [_ZZN3cub18CUB_300001_SM_10006detail6reduce28DeviceReduceSingleTileKernelINS2_10policy_hubIdjN4cuda3std3__44plusIvEEE10Policy1000EPdSC_jS9_ddNS7_10__identityEEEvT0_T1_T2_T3_T4_T6_E12temp_storage+56];
	add.f64 	%fd144, %fd143, %fd142;
	selp.f64 	%fd145, %fd144, %fd142, %p27;
	setp.gt.u32 	%p28, %r37, 160;
	ld.shared.f64 	%fd146, [_ZZN3cub18CUB_300001_SM_10006detail6reduce28DeviceReduceSingleTileKernelINS2_10policy_hubIdjN4cuda3std3__44plusIvEEE10Policy1000EPdSC_jS9_ddNS7_10__identityEEEvT0_T1_T2_T3_T4_T6_E12temp_storage+64];
	add.f64 	%fd147, %fd146, %fd145;
	selp.f64 	%fd148, %fd147, %fd145, %p28;
	setp.gt.u32 	%p29, %r37, 192;
	ld.shared.f64 	%fd149, [_ZZN3cub18CUB_300001_SM_10006detail6reduce28DeviceReduceSingleTileKernelINS2_10policy_hubIdjN4cuda3std3__44plusIvEEE10Policy1000EPdSC_jS9_ddNS7_10__identityEEEvT0_T1_T2_T3_T4_T6_E12temp_storage+72];
	add.f64 	%fd150, %fd149, %fd148;
	selp.f64 	%fd151, %fd150, %fd148, %p29;
	setp.gt.u32 	%p30, %r37, 224;
	ld.shared.f64 	%fd152, [_ZZN3cub18CUB_300001_SM_10006detail6reduce28DeviceReduceSingleTileKernelINS2_10policy_hubIdjN4cuda3std3__44plusIvEEE10Policy1000EPdSC_jS9_ddNS7_10__identityEEEvT0_T1_T2_T3_T4_T6_E12temp_storage+80];
	add.f64 	%fd153, %fd152, %fd151;
	selp.f64 	%fd154, %fd153, %fd151, %p30;
	setp.gt.u32 	%p31, %r37, 256;
	ld.shared.f64 	%fd155, [_ZZN3cub18CUB_300001_SM_10006detail6reduce28DeviceReduceSingleTileKernelINS2_10policy_hubIdjN4cuda3std3__44plusIvEEE10Policy1000EPdSC_jS9_ddNS7_10__identityEEEvT0_T1_T2_T3_T4_T6_E12temp_storage+88];
	add.f64 	%fd156, %fd155, %fd154;
	selp.f64 	%fd157, %fd156, %fd154, %p31;
	setp.gt.u32 	%p32, %r37, 288;
	ld.shared.f64 	%fd158, [_ZZN3cub18CUB_300001_SM_10006detail6reduce28DeviceReduceSingleTileKernelINS2_10policy_hubIdjN4cuda3std3__44plusIvEEE10Policy1000EPdSC_jS9_ddNS7_10__identityEEEvT0_T1_T2_T3_T4_T6_E12temp_storage+96];
	add.f64 	%fd159, %fd158, %fd157;
	selp.f64 	%fd160, %fd159, %fd157, %p32;
	setp.gt.u32 	%p33, %r37, 320;
	ld.shared.f64 	%fd161, [_ZZN3cub18CUB_300001_SM_10006detail6reduce28DeviceReduceSingleTileKernelINS2_10policy_hubIdjN4cuda3std3__44plusIvEEE10Policy1000EPdSC_jS9_ddNS7_10__identityEEEvT0_T1_T2_T3_T4_T6_E12temp_storage+104];
	add.f64 	%fd162, %fd161, %fd160;
	selp.f64 	%fd163, %fd162, %fd160, %p33;
	setp.gt.u32 	%p34, %r37, 352;
	ld.shared.f64 	%fd164, [_ZZN3cub18CUB_300001_SM_10006detail6reduce28DeviceReduceSingleTileKernelINS2_10policy_hubIdjN4cuda3std3__44plusIvEEE10Policy1000EPdSC_jS9_ddNS7_10__identityEEEvT0_T1_T2_T3_T4_T6_E12temp_storage+112];
	add.f64 	%fd165, %fd164, %fd163;
	selp.f64 	%fd166, %fd165, %fd163, %p34;
	setp.gt.u32 	%p35, %r37, 384;
	ld.shared.f64 	%fd167, [_ZZN3cub18CUB_300001_SM_10006detail6reduce28DeviceReduceSingleTileKernelINS2_10policy_hubIdjN4cuda3std3__44plusIvEEE10Policy1000EPdSC_jS9_ddNS7_10__identityEEEvT0_T1_T2_T3_T4_T6_E12temp_storage+120];
	add.f64 	%fd168, %fd167, %fd166;
	selp.f64 	%fd169, %fd168, %fd166, %p35;
	setp.gt.u32 	%p36, %r37, 416;
	ld.shared.f64 	%fd170, [_ZZN3cub18CUB_300001_SM_10006detail6reduce28DeviceReduceSingleTileKernelINS2_10policy_hubIdjN4cuda3std3__44plusIvEEE10Policy1000EPdSC_jS9_ddNS7_10__identityEEEvT0_T1_T2_T3_T4_T6_E12temp_storage+128];
	add.f64 	%fd171, %fd170, %fd169;
	selp.f64 	%fd172, %fd171, %fd169, %p36;
	setp.gt.u32 	%p37, %r37, 448;
	ld.shared.f64 	%fd173, [_ZZN3cub18CUB_300001_SM_10006detail6reduce28DeviceReduceSingleTileKernelINS2_10policy_hubIdjN4cuda3std3__44plusIvEEE10Policy1000EPdSC_jS9_ddNS7_10__identityEEEvT0_T1_T2_T3_T4_T6_E12temp_storage+136];
	add.f64 	%fd174, %fd173, %fd172;
	selp.f64 	%fd175, %fd174, %fd172, %p37;
	setp.gt.u32 	%p38, %r37, 480;
	ld.shared.f64 	%fd176, [_ZZN3cub18CUB_300001_SM_10006detail6reduce28DeviceReduceSingleTileKernelINS2_10policy_hubIdjN4cuda3std3__44plusIvEEE10Policy1000EPdSC_jS9_ddNS7_10__identityEEEvT0_T1_T2_T3_T4_T6_E12temp_storage+144];
	add.f64 	%fd177, %fd176, %fd175;
	selp.f64 	%fd178, %fd177, %fd175, %p38;
	setp.gt.u32 	%p39, %r37, 512;
	ld.shared.f64 	%fd179, [_ZZN3cub18CUB_300001_SM_10006detail6reduce28DeviceReduceSingleTileKernelINS2_10policy_hubIdjN4cuda3std3__44plusIvEEE10Policy1000EPdSC_jS9_ddNS7_10__identityEEEvT0_T1_T2_T3_T4_T6_E12temp_storage+152];
	add.f64 	%fd180, %fd179, %fd178;
	selp.f64 	%fd181, %fd180, %fd178, %p39;
	setp.gt.u32 	%p40, %r37, 544;
	ld.shared.f64 	%fd182, [_ZZN3cub18CUB_300001_SM_10006detail6reduce28DeviceReduceSingleTileKernelINS2_10policy_hubIdjN4cuda3std3__44plusIvEEE10Policy1000EPdSC_jS9_ddNS7_10__identityEEEvT0_T1_T2_T3_T4_T6_E12temp_storage+160];
	add.f64 	%fd183, %fd182, %fd181;
	selp.f64 	%fd184, %fd183, %fd181, %p40;
	setp.gt.u32 	%p41, %r37, 576;
	ld.shared.f64 	%fd185, [_ZZN3cub18CUB_300001_SM_10006detail6reduce28DeviceReduceSingleTileKernelINS2_10policy_hubIdjN4cuda3std3__44plusIvEEE10Policy1000EPdSC_jS9_ddNS7_10__identityEEEvT0_T1_T2_T3_T4_T6_E12temp_storage+168];
	add.f64 	%fd186, %fd185, %fd184;
	selp.f64 	%fd187, %fd186, %fd184, %p41;
	setp.gt.u32 	%p42, %r37, 608;
	ld.shared.f64 	%fd188, [_ZZN3cub18CUB_300001_SM_10006detail6reduce28DeviceReduceSingleTileKernelINS2_10policy_hubIdjN4cuda3std3__44plusIvEEE10Policy1000EPdSC_jS9_ddNS7_10__identityEEEvT0_T1_T2_T3_T4_T6_E12temp_storage+176];
	add.f64 	%fd189, %fd188, %fd187;
	selp.f64 	%fd251, %fd189, %fd187, %p42;
	bra.uni 	$L__BB4_38;
$L__BB4_22:
	mov.u32 	%r14, %tid.x;
	mul.wide.u32 	%rd27, %r14, 8;
	add.s64 	%rd12, %rd9, %rd27;
	// begin inline asm
	ld.global.nc.u64 %rd11, [%rd12];
	// end inline asm
	mov.b64 	%fd29, %rd11;
	add.s64 	%rd14, %rd12, 5120;
	// begin inline asm
	ld.global.nc.u64 %rd13, [%rd14];
	// end inline asm
	mov.b64 	%fd30, %rd13;
	add.s64 	%rd16, %rd12, 10240;
	// begin inline asm
	ld.global.nc.u64 %rd15, [%rd16];
	// end inline asm
	mov.b64 	%fd31, %rd15;
	add.s64 	%rd18, %rd12, 15360;
	// begin inline asm
	ld.global.nc.u64 %rd17, [%rd18];
	// end inline asm
	mov.b64 	%fd32, %rd17;
	add.s64 	%rd20, %rd12, 20480;
	// begin inline asm
	ld.global.nc.u64 %rd19, [%rd20];
	// end inline asm
	mov.b64 	%fd33, %rd19;
	add.s64 	%rd22, %rd12, 25600;
	// begin inline asm
	ld.global.nc.u64 %rd21, [%rd22];
	// end inline asm
	mov.b64 	%fd34, %rd21;
	add.s64 	%rd24, %rd12, 30720;
	// begin inline asm
	ld.global.nc.u64 %rd23, [%rd24];
	// end inline asm
	mov.b64 	%fd35, %rd23;
	add.s64 	%rd26, %rd12, 35840;
	// begin inline asm
	ld.global.nc.u64 %rd25, [%rd26];
	// end inline asm
	mov.b64 	%fd36, %rd25;
	add.f64 	%fd37, %fd29, %fd30;
	add.f64 	%fd38, %fd37, %fd31;
	add.f64 	%fd39, %fd38, %fd32;
	add.f64 	%fd40, %fd39, %fd33;
	add.f64 	%fd41, %fd40, %fd34;
	add.f64 	%fd42, %fd41, %fd35;
	add.f64 	%fd250, %fd42, %fd36;
	add.s32 	%r15, %r37, -5120;
	setp.lt.u32 	%p3, %r15, 5120;
	mov.b32 	%r129, 5120;
	@%p3 bra 	$L__BB4_26;
	mov.b32 	%r129, 5120;
$L__BB4_24:
	add.s32 	%r40, %r14, %r129;
	mul.wide.u32 	%rd44, %r40, 8;
	add.s64 	%rd29, %rd9, %rd44;
	// begin inline asm
	ld.global.nc.u64 %rd28, [%rd29];
	// end inline asm
	mov.b64 	%fd43, %rd28;
	mul.wide.u32 	%rd45, %r129, 8;
	add.s64 	%rd46, %rd12, %rd45;
	add.s64 	%rd31, %rd46, 5120;
	// begin inline asm
	ld.global.nc.u64 %rd30, [%rd31];
	// end inline asm
	mov.b64 	%fd44, %rd30;
	add.s64 	%rd33, %rd46, 10240;
	// begin inline asm
	ld.global.nc.u64 %rd32, [%rd33];
	// end inline asm
	mov.b64 	%fd45, %rd32;
	add.s64 	%rd35, %rd46, 15360;
	// begin inline asm
	ld.global.nc.u64 %rd34, [%rd35];
	// end inline asm
	mov.b64 	%fd46, %rd34;
	add.s64 	%rd37, %rd46, 20480;
	// begin inline asm
	ld.global.nc.u64 %rd36, [%rd37];
	// end inline asm
	mov.b64 	%fd47, %rd36;
	add.s64 	%rd39, %rd46, 25600;
	// begin inline asm
	ld.global.nc.u64 %rd38, [%rd39];
	// end inline asm
	mov.b64 	%fd48, %rd38;
	add.s64 	%rd41, %rd46, 30720;
	// begin inline asm
	ld.global.nc.u64 %rd40, [%rd41];
	// end inline asm
	mov.b64 	%fd49, %rd40;
	add.s64 	%rd43, %rd46, 35840;
	// begin inline asm
	ld.global.nc.u64 %rd42, [%rd43];
	// end inline asm
	mov.b64 	%fd50, %rd42;
	add.f64 	%fd51, %fd250, %fd43;
	add.f64 	%fd52, %fd51, %fd44;
	add.f64 	%fd53, %fd52, %fd45;
	add.f64 	%fd54, %fd53, %fd46;
	add.f64 	%fd55, %fd54, %fd47;
	add.f64 	%fd56, %fd55, %fd48;
	add.f64 	%fd57, %fd56, %fd49;
	add.f64 	%fd250, %fd57, %fd50;
	sub.s32 	%r41, %r37, %r129;
	setp.lt.u32 	%p4, %r41, 5120;
	@%p4 bra 	$L__BB4_34;
	add.s32 	%r129, %r129, 5120;
	setp.le.u32 	%p5, %r129, %r15;
	@%p5 bra 	$L__BB4_24;
$L__BB4_26:
	setp.le.u32 	%p6, %r37, %r129;
	@%p6 bra 	$L__BB4_34;
	sub.s32 	%r19, %r37, %r129;
	setp.ge.s32 	%p7, %r14, %r19;
	@%p7 bra 	$L__BB4_34;
	not.b32 	%r42, %r14;
	add.s32 	%r43, %r37, %r42;
	sub.s32 	%r20, %r43, %r129;
	mul.hi.u32 	%r44, %r20, -858993459;
	shr.u32 	%r45, %r44, 9;
	add.s32 	%r21, %r45, 1;
	and.b32  	%r46, %r45, 3;
	setp.eq.s32 	%p8, %r46, 3;
	mov.u32 	%r133, %r14;
	@%p8 bra 	$L__BB4_31;
	add.s32 	%r131, %r14, %r129;
	and.b32  	%r47, %r21, 3;
	neg.s32 	%r130, %r47;
	mov.u32 	%r133, %r14;
$L__BB4_30:
	.pragma "nounroll";
	mul.wide.u32 	%rd49, %r131, 8;
	add.s64 	%rd48, %rd9, %rd49;
	// begin inline asm
	ld.global.nc.u64 %rd47, [%rd48];
	// end inline asm
	mov.b64 	%fd59, %rd47;
	add.f64 	%fd250, %fd250, %fd59;
	add.s32 	%r133, %r133, 640;
	add.s32 	%r131, %r131, 640;
	add.s32 	%r130, %r130, 1;
	setp.ne.s32 	%p9, %r130, 0;
	@%p9 bra 	$L__BB4_30;
$L__BB4_31:
	setp.lt.u32 	%p10, %r20, 1920;
	@%p10 bra 	$L__BB4_34;
	add.s32 	%r135, %r133, 1280;
	add.s32 	%r134, %r133, %r129;
$L__BB4_33:
	mul.wide.u32 	%rd58, %r134, 8;
	add.s64 	%rd51, %rd9, %rd58;
	// begin inline asm
	ld.global.nc.u64 %rd50, [%rd51];
	// end inline asm
	mov.b64 	%fd60, %rd50;
	add.f64 	%fd61, %fd250, %fd60;
	add.s32 	%r48, %r134, 640;
	mul.wide.u32 	%rd59, %r48, 8;
	add.s64 	%rd53, %rd9, %rd59;
	// begin inline asm
	ld.global.nc.u64 %rd52, [%rd53];
	// end inline asm
	mov.b64 	%fd62, %rd52;
	add.f64 	%fd63, %fd61, %fd62;
	add.s32 	%r49, %r134, 1280;
	mul.wide.u32 	%rd60, %r49, 8;
	add.s64 	%rd55, %rd9, %rd60;
	// begin inline asm
	ld.global.nc.u64 %rd54, [%rd55];
	// end inline asm
	mov.b64 	%fd64, %rd54;
	add.f64 	%fd65, %fd63, %fd64;
	add.s32 	%r50, %r134, 1920;
	mul.wide.u32 	%rd61, %r50, 8;
	add.s64 	%rd57, %rd9, %rd61;
	// begin inline asm
	ld.global.nc.u64 %rd56, [%rd57];
	// end inline asm
	mov.b64 	%fd66, %rd56;
	add.f64 	%fd250, %fd65, %fd66;
	add.s32 	%r35, %r135, 2560;
	add.s32 	%r51, %r135, 1280;
	add.s32 	%r134, %r134, 2560;
	setp.lt.s32 	%p11, %r51, %r19;
	mov.u32 	%r135, %r35;
	@%p11 bra 	$L__BB4_33;
$L__BB4_34:
	// begin inline asm
	mov.u32 %r52, %laneid;
	// end inline asm
	mov.b32 	%r53, 1;
	mov.b32 	%r66, 31;
	mov.b32 	%r67, -1;
	// begin inline asm
	{  .reg .u32 lo;  .reg .u32 hi;  .reg .pred p;  .reg .f64 r0;  mov.b64 %fd67, %fd250;  mov.b64 {lo, hi}, %fd250;  shfl.sync.down.b32 lo|p, lo, %r53, %r66, %r67;  shfl.sync.down.b32 hi|p, hi, %r53, %r66, %r67;  mov.b64 r0, {lo, hi};  @p add.f64 %fd67, %fd67, r0;}
	// end inline asm
	mov.b32 	%r56, 2;
	// begin inline asm
	{  .reg .u32 lo;  .reg .u32 hi;  .reg .pred p;  .reg .f64 r0;  mov.b64 %fd69, %fd67;  mov.b64 {lo, hi}, %fd67;  shfl.sync.down.b32 lo|p, lo, %r56, %r66, %r67;  shfl.sync.down.b32 hi|p, hi, %r56, %r66, %r67;  mov.b64 r0, {lo, hi};  @p add.f64 %fd69, %fd69, r0;}
	// end inline asm
	mov.b32 	%r59, 4;
	// begin inline asm
	{  .reg .u32 lo;  .reg .u32 hi;  .reg .pred p;  .reg .f64 r0;  mov.b64 %fd71, %fd69;  mov.b64 {lo, hi}, %fd69;  shfl.sync.down.b32 lo|p, lo, %r59, %r66, %r67;  shfl.sync.down.b32 hi|p, hi, %r59, %r66, %r67;  mov.b64 r0, {lo, hi};  @p add.f64 %fd71, %fd71, r0;}
	// end inline asm
	mov.b32 	%r62, 8;
	// begin inline asm
	{  .reg .u32 lo;  .reg .u32 hi;  .reg .pred p;  .reg .f64 r0;  mov.b64 %fd73, %fd71;  mov.b64 {lo, hi}, %fd71;  shfl.sync.down.b32 lo|p, lo, %r62, %r66, %r67;  shfl.sync.down.b32 hi|p, hi, %r62, %r66, %r67;  mov.b64 r0, {lo, hi};  @p add.f64 %fd73, %fd73, r0;}
	// end inline asm
	mov.b32 	%r65, 16;
	// begin inline asm
	{  .reg .u32 lo;  .reg .u32 hi;  .reg .pred p;  .reg .f64 r0;  mov.b64 %fd251, %fd73;  mov.b64 {lo, hi}, %fd73;  shfl.sync.down.b32 lo|p, lo, %r65, %r66, %r67;  shfl.sync.down.b32 hi|p, hi, %r65, %r66, %r67;  mov.b64 r0, {lo, hi};  @p add.f64 %fd251, %fd251, r0;}
	// end inline asm
	setp.ne.s32 	%p12, %r52, 0;
	@%p12 bra 	$L__BB4_36;
	shr.u32 	%r68, %r14, 2;
	and.b32  	%r69, %r68, 248;
	mov.u32 	%r70, _ZZN3cub18CUB_300001_SM_10006detail6reduce28DeviceReduceSingleTileKernelINS2_10policy_hubIdjN4cuda3std3__44plusIvEEE10Policy1000EPdSC_jS9_ddNS7_10__identityEEEvT0_T1_T2_T3_T4_T6_E12temp_storage;
	add.s32 	%r71, %r70, %r69;
	st.shared.f64 	[%r71+24], %fd251;
$L__BB4_36:
	bar.sync 	0;
	setp.ne.s32 	%p13, %r14, 0;
	@%p13 bra 	$L__BB4_38;
	ld.shared.f64 	%fd77, [_ZZN3cub18CUB_300001_SM_10006detail6reduce28DeviceReduceSingleTileKernelINS2_10policy_hubIdjN4cuda3std3__44plusIvEEE10Policy1000EPdSC_jS9_ddNS7_10__identityEEEvT0_T1_T2_T3_T4_T6_E12temp_storage+32];
	add.f64 	%fd78, %fd251, %fd77;
	ld.shared.f64 	%fd79, [_ZZN3cub18CUB_300001_SM_10006detail6reduce28DeviceReduceSingleTileKernelINS2_10policy_hubIdjN4cuda3std3__44plusIvEEE10Policy1000EPdSC_jS9_ddNS7_10__identityEEEvT0_T1_T2_T3_T4_T6_E12temp_storage+40];
	add.f64 	%fd80, %fd78, %fd79;
	ld.shared.f64 	%fd81, [_ZZN3cub18CUB_300001_SM_10006detail6reduce28DeviceReduceSingleTileKernelINS2_10policy_hubIdjN4cuda3std3__44plusIvEEE10Policy1000EPdSC_jS9_ddNS7_10__identityEEEvT0_T1_T2_T3_T4_T6_E12temp_storage+48];
	add.f64 	%fd82, %fd80, %fd81;
	ld.shared.f64 	%fd83, [_ZZN3cub18CUB_300001_SM_10006detail6reduce28DeviceReduceSingleTileKernelINS2_10policy_hubIdjN4cuda3std3__44plusIvEEE10Policy1000EPdSC_jS9_ddNS7_10__identityEEEvT0_T1_T2_T3_T4_T6_E12temp_storage+56];
	add.f64 	%fd84, %fd82, %fd83;
	ld.shared.f64 	%fd85, [_ZZN3cub18CUB_300001_SM_10006detail6reduce28DeviceReduceSingleTileKernelINS2_10policy_hubIdjN4cuda3std3__44plusIvEEE10Policy1000EPdSC_jS9_ddNS7_10__identityEEEvT0_T1_T2_T3_T4_T6_E12temp_storage+64];
	add.f64 	%fd86, %fd84, %fd85;
	ld.shared.f64 	%fd87, [_ZZN3cub18CUB_300001_SM_10006detail6reduce28DeviceReduceSingleTileKernelINS2_10policy_hubIdjN4cuda3std3__44plusIvEEE10Policy1000EPdSC_jS9_ddNS7_10__identityEEEvT0_T1_T2_T3_T4_T6_E12temp_storage+72];
	add.f64 	%fd88, %fd86, %fd87;
	ld.shared.f64 	%fd89, [_ZZN3cub18CUB_300001_SM_10006detail6reduce28DeviceReduceSingleTileKernelINS2_10policy_hubIdjN4cuda3std3__44plusIvEEE10Policy1000EPdSC_jS9_ddNS7_10__identityEEEvT0_T1_T2_T3_T4_T6_E12temp_storage+80];
	add.f64 	%fd90, %fd88, %fd89;
	ld.shared.f64 	%fd91, [_ZZN3cub18CUB_300001_SM_10006detail6reduce28DeviceReduceSingleTileKernelINS2_10policy_hubIdjN4cuda3std3__44plusIvEEE10Policy1000EPdSC_jS9_ddNS7_10__identityEEEvT0_T1_T2_T3_T4_T6_E12temp_storage+88];
	add.f64 	%fd92, %fd90, %fd91;
	ld.shared.f64 	%fd93, [_ZZN3cub18CUB_300001_SM_10006detail6reduce28DeviceReduceSingleTileKernelINS2_10policy_hubIdjN4cuda3std3__44plusIvEEE10Policy1000EPdSC_jS9_ddNS7_10__identityEEEvT0_T1_T2_T3_T4_T6_E12temp_storage+96];
	add.f64 	%fd94, %fd92, %fd93;
	ld.shared.f64 	%fd95, [_ZZN3cub18CUB_300001_SM_10006detail6reduce28DeviceReduceSingleTileKernelINS2_10policy_hubIdjN4cuda3std3__44plusIvEEE10Policy1000EPdSC_jS9_ddNS7_10__identityEEEvT0_T1_T2_T3_T4_T6_E12temp_storage+104];
	add.f64 	%fd96, %fd94, %fd95;
	ld.shared.f64 	%fd97, [_ZZN3cub18CUB_300001_SM_10006detail6reduce28DeviceReduceSingleTileKernelINS2_10policy_hubIdjN4cuda3std3__44plusIvEEE10Policy1000EPdSC_jS9_ddNS7_10__identityEEEvT0_T1_T2_T3_T4_T6_E12temp_storage+112];
	add.f64 	%fd98, %fd96, %fd97;
	ld.shared.f64 	%fd99, [_ZZN3cub18CUB_300001_SM_10006detail6reduce28DeviceReduceSingleTileKernelINS2_10policy_hubIdjN4cuda3std3__44plusIvEEE10Policy1000EPdSC_jS9_ddNS7_10__identityEEEvT0_T1_T2_T3_T4_T6_E12temp_storage+120];
	add.f64 	%fd100, %fd98, %fd99;
	ld.shared.f64 	%fd101, [_ZZN3cub18CUB_300001_SM_10006detail6reduce28DeviceReduceSingleTileKernelINS2_10policy_hubIdjN4cuda3std3__44plusIvEEE10Policy1000EPdSC_jS9_ddNS7_10__identityEEEvT0_T1_T2_T3_T4_T6_E12temp_storage+128];
	add.f64 	%fd102, %fd100, %fd101;
	ld.shared.f64 	%fd103, [_ZZN3cub18CUB_300001_SM_10006detail6reduce28DeviceReduceSingleTileKernelINS2_10policy_hubIdjN4cuda3std3__44plusIvEEE10Policy1000EPdSC_jS9_ddNS7_10__identityEEEvT0_T1_T2_T3_T4_T6_E12temp_storage+136];
	add.f64 	%fd104, %fd102, %fd103;
	ld.shared.f64 	%fd105, [_ZZN3cub18CUB_300001_SM_10006detail6reduce28DeviceReduceSingleTileKernelINS2_10policy_hubIdjN4cuda3std3__44plusIvEEE10Policy1000EPdSC_jS9_ddNS7_10__identityEEEvT0_T1_T2_T3_T4_T6_E12temp_storage+144];
	add.f64 	%fd106, %fd104, %fd105;
	ld.shared.f64 	%fd107, [_ZZN3cub18CUB_300001_SM_10006detail6reduce28DeviceReduceSingleTileKernelINS2_10policy_hubIdjN4cuda3std3__44plusIvEEE10Policy1000EPdSC_jS9_ddNS7_10__identityEEEvT0_T1_T2_T3_T4_T6_E12temp_storage+152];
	add.f64 	%fd108, %fd106, %fd107;
	ld.shared.f64 	%fd109, [_ZZN3cub18CUB_300001_SM_10006detail6reduce28DeviceReduceSingleTileKernelINS2_10policy_hubIdjN4cuda3std3__44plusIvEEE10Policy1000EPdSC_jS9_ddNS7_10__identityEEEvT0_T1_T2_T3_T4_T6_E12temp_storage+160];
	add.f64 	%fd110, %fd108, %fd109;
	ld.shared.f64 	%fd111, [_ZZN3cub18CUB_300001_SM_10006detail6reduce28DeviceReduceSingleTileKernelINS2_10policy_hubIdjN4cuda3std3__44plusIvEEE10Policy1000EPdSC_jS9_ddNS7_10__identityEEEvT0_T1_T2_T3_T4_T6_E12temp_storage+168];
	add.f64 	%fd112, %fd110, %fd111;
	ld.shared.f64 	%fd113, [_ZZN3cub18CUB_300001_SM_10006detail6reduce28DeviceReduceSingleTileKernelINS2_10policy_hubIdjN4cuda3std3__44plusIvEEE10Policy1000EPdSC_jS9_ddNS7_10__identityEEEvT0_T1_T2_T3_T4_T6_E12temp_storage+176];
	add.f64 	%fd251, %fd112, %fd113;
$L__BB4_38:
	mov.u32 	%r121, %tid.x;
	setp.ne.s32 	%p45, %r121, 0;
	@%p45 bra 	$L__BB4_40;
	add.f64 	%fd237, %fd28, %fd251;
	st.global.f64 	[%rd1], %fd237;
$L__BB4_40:
	ret;

}
	// .globl	_ZN3cub18CUB_300001_SM_10006detail6reduce18DeviceReduceKernelINS2_10policy_hubIdjN4cuda3std3__44plusIvEEE10Policy1000EPdjS9_dNS7_10__identityEEEvT0_PT3_T1_NS0_13GridEvenShareISH_EET2_T4_
.visible .entry _ZN3cub18CUB_300001_SM_10006detail6reduce18DeviceReduceKernelINS2_10policy_hubIdjN4cuda3std3__44plusIvEEE10Policy1000EPdjS9_dNS7_10__identityEEEvT0_PT3_T1_NS0_13GridEvenShareISH_EET2_T4_(
	.param .u64 .ptr .align 1 _ZN3cub18CUB_300001_SM_10006detail6reduce18DeviceReduceKernelINS2_10policy_hubIdjN4cuda3std3__44plusIvEEE10Policy1000EPdjS9_dNS7_10__identityEEEvT0_PT3_T1_NS0_13GridEvenShareISH_EET2_T4__param_0,
	.param .u64 .ptr .align 1 _ZN3cub18CUB_300001_SM_10006detail6reduce18DeviceReduceKernelINS2_10policy_hubIdjN4cuda3std3__44plusIvEEE10Policy1000EPdjS9_dNS7_10__identityEEEvT0_PT3_T1_NS0_13GridEvenShareISH_EET2_T4__param_1,
	.param .u32 _ZN3cub18CUB_300001_SM_10006detail6reduce18DeviceReduceKernelINS2_10policy_hubIdjN4cuda3std3__44plusIvEEE10Policy1000EPdjS9_dNS7_10__identityEEEvT0_PT3_T1_NS0_13GridEvenShareISH_EET2_T4__param_2,
	.param .align 4 .b8 _ZN3cub18CUB_300001_SM_10006detail6reduce18DeviceReduceKernelINS2_10policy_hubIdjN4cuda3std3__44plusIvEEE10Policy1000EPdjS9_dNS7_10__identityEEEvT0_PT3_T1_NS0_13GridEvenShareISH_EET2_T4__param_3[40],
	.param .align 1 .b8 _ZN3cub18CUB_300001_SM_10006detail6reduce18DeviceReduceKernelINS2_10policy_hubIdjN4cuda3std3__44plusIvEEE10Policy1000EPdjS9_dNS7_10__identityEEEvT0_PT3_T1_NS0_13GridEvenShareISH_EET2_T4__param_4[1],
	.param .align 1 .b8 _ZN3cub18CUB_300001_SM_10006detail6reduce18DeviceReduceKernelINS2_10policy_hubIdjN4cuda3std3__44plusIvEEE10Policy1000EPdjS9_dNS7_10__identityEEEvT0_PT3_T1_NS0_13GridEvenShareISH_EET2_T4__param_5[1]
)
.maxntid 640
{
	.reg .pred 	%p<45>;
	.reg .b16 	%rs<4>;
	.reg .b32 	%r<175>;
	.reg .b64 	%rd<74>;
	.reg .b64 	%fd<248>;
	// demoted variable
	.shared .align 8 .b8 _ZZN3cub18CUB_300001_SM_10006detail6reduce18DeviceReduceKernelINS2_10policy_hubIdjN4cuda3std3__44plusIvEEE10Policy1000EPdjS9_dNS7_10__identityEEEvT0_PT3_T1_NS0_13GridEvenShareISH_EET2_T4_E12temp_storage[192];
	ld.param.u64 	%rd1, [_ZN3cub18CUB_300001_SM_10006detail6reduce18DeviceReduceKernelINS2_10policy_hubIdjN4cuda3std3__44plusIvEEE10Policy1000EPdjS9_dNS7_10__identityEEEvT0_PT3_T1_NS0_13GridEvenShareISH_EET2_T4__param_0];
	ld.param.u32 	%r1, [_ZN3cub18CUB_300001_SM_10006detail6reduce18DeviceReduceKernelINS2_10policy_hubIdjN4cuda3std3__44plusIvEEE10Policy1000EPdjS9_dNS7_10__identityEEEvT0_PT3_T1_NS0_13GridEvenShareISH_EET2_T4__param_3+20];
	ld.param.u32 	%r2, [_ZN3cub18CUB_300001_SM_10006detail6reduce18DeviceReduceKernelINS2_10policy_hubIdjN4cuda3std3__44plusIvEEE10Policy1000EPdjS9_dNS7_10__identityEEEvT0_PT3_T1_NS0_13GridEvenShareISH_EET2_T4__param_3+24];
	mov.u32 	%r3, %ctaid.x;
	mul.lo.s32 	%r4, %r2, 5120;
	mul.lo.s32 	%r168, %r3, 5120;
	sub.s32 	%r6, %r1, %r168;
	setp.gt.u32 	%p1, %r6, 5119;
	@%p1 bra 	$L__BB5_19;
	mov.u32 	%r7, %tid.x;
	setp.ge.u32 	%p13, %r7, %r6;
	mov.f64 	%fd240, 0d0000000000000000;
	mov.u32 	%r161, %r7;
	@%p13 bra 	$L__BB5_3;
	add.s32 	%r101, %r168, %r7;
	mul.wide.u32 	%rd54, %r101, 8;
	add.s64 	%rd53, %rd1, %rd54;
	// begin inline asm
	ld.global.nc.u64 %rd52, [%rd53];
	// end inline asm
	mov.b64 	%fd240, %rd52;
	add.s32 	%r161, %r7, 640;
$L__BB5_3:
	setp.ge.u32 	%p14, %r161, %r6;
	@%p14 bra 	$L__BB5_10;
	not.b32 	%r102, %r161;
	add.s32 	%r103, %r1, %r102;
	sub.s32 	%r10, %r103, %r168;
	mul.hi.u32 	%r104, %r10, -858993459;
	shr.u32 	%r105, %r104, 9;
	add.s32 	%r11, %r105, 1;
	and.b32  	%r106, %r105, 3;
	setp.eq.s32 	%p15, %r106, 3;
	@%p15 bra 	$L__BB5_7;
	add.s32 	%r159, %r161, %r168;
	and.b32  	%r107, %r11, 3;
	neg.s32 	%r158, %r107;
$L__BB5_6:
	.pragma "nounroll";
	mul.wide.u32 	%rd57, %r159, 8;
	add.s64 	%rd56, %rd1, %rd57;
	// begin inline asm
	ld.global.nc.u64 %rd55, [%rd56];
	// end inline asm
	mov.b64 	%fd114, %rd55;
	add.f64 	%fd240, %fd240, %fd114;
	add.s32 	%r161, %r161, 640;
	add.s32 	%r159, %r159, 640;
	add.s32 	%r158, %r158, 1;
	setp.ne.s32 	%p16, %r158, 0;
	@%p16 bra 	$L__BB5_6;
$L__BB5_7:
	setp.lt.u32 	%p17, %r10, 1920;
	@%p17 bra 	$L__BB5_10;
	add.s32 	%r163, %r161, 1280;
	add.s32 	%r162, %r161, %r168;
$L__BB5_9:
	mul.wide.u32 	%rd66, %r162, 8;
	add.s64 	%rd59, %rd1, %rd66;
	// begin inline asm
	ld.global.nc.u64 %rd58, [%rd59];
	// end inline asm
	mov.b64 	%fd115, %rd58;
	add.f64 	%fd116, %fd240, %fd115;
	add.s32 	%r108, %r162, 640;
	mul.wide.u32 	%rd67, %r108, 8;
	add.s64 	%rd61, %rd1, %rd67;
	// begin inline asm
	ld.global.nc.u64 %rd60, [%rd61];
	// end inline asm
	mov.b64 	%fd117, %rd60;
	add.f64 	%fd118, %fd116, %fd117;
	add.s32 	%r109, %r162, 1280;
	mul.wide.u32 	%rd68, %r109, 8;
	add.s64 	%rd63, %rd1, %rd68;
	// begin inline asm
	ld.global.nc.u64 %rd62, [%rd63];
	// end inline asm
	mov.b64 	%fd119, %rd62;
	add.f64 	%fd120, %fd118, %fd119;
	add.s32 	%r110, %r162, 1920;
	mul.wide.u32 	%rd69, %r110, 8;
	add.s64 	%rd65, %rd1, %rd69;
	// begin inline asm
	ld.global.nc.u64 %rd64, [%rd65];
	// end inline asm
	mov.b64 	%fd121, %rd64;
	add.f64 	%fd240, %fd120, %fd121;
	add.s32 	%r25, %r163, 2560;
	add.s32 	%r111, %r163, 1280;
	add.s32 	%r162, %r162, 2560;
	setp.lt.s32 	%p18, %r111, %r6;
	mov.u32 	%r163, %r25;
	@%p18 bra 	$L__BB5_9;
$L__BB5_10:
	setp.lt.u32 	%p19, %r6, 640;
	@%p19 bra 	$L__BB5_15;
	// begin inline asm
	mov.u32 %r136, %laneid;
	// end inline asm
	mov.b32 	%r137, 1;
	mov.b32 	%r150, 31;
	mov.b32 	%r151, -1;
	// begin inline asm
	{  .reg .u32 lo;  .reg .u32 hi;  .reg .pred p;  .reg .f64 r0;  mov.b64 %fd188, %fd240;  mov.b64 {lo, hi}, %fd240;  shfl.sync.down.b32 lo|p, lo, %r137, %r150, %r151;  shfl.sync.down.b32 hi|p, hi, %r137, %r150, %r151;  mov.b64 r0, {lo, hi};  @p add.f64 %fd188, %fd188, r0;}
	// end inline asm
	mov.b32 	%r140, 2;
	// begin inline asm
	{  .reg .u32 lo;  .reg .u32 hi;  .reg .pred p;  .reg .f64 r0;  mov.b64 %fd190, %fd188;  mov.b64 {lo, hi}, %fd188;  shfl.sync.down.b32 lo|p, lo, %r140, %r150, %r151;  shfl.sync.down.b32 hi|p, hi, %r140, %r150, %r151;  mov.b64 r0, {lo, hi};  @p add.f64 %fd190, %fd190, r0;}
	// end inline asm
	mov.b32 	%r143, 4;
	// begin inline asm
	{  .reg .u32 lo;  .reg .u32 hi;  .reg .pred p;  .reg .f64 r0;  mov.b64 %fd192, %fd190;  mov.b64 {lo, hi}, %fd190;  shfl.sync.down.b32 lo|p, lo, %r143, %r150, %r151;  shfl.sync.down.b32 hi|p, hi, %r143, %r150, %r151;  mov.b64 r0, {lo, hi};  @p add.f64 %fd192, %fd192, r0;}
	// end inline asm
	mov.b32 	%r146, 8;
	// begin inline asm
	{  .reg .u32 lo;  .reg .u32 hi;  .reg .pred p;  .reg .f64 r0;  mov.b64 %fd194, %fd192;  mov.b64 {lo, hi}, %fd192;  shfl.sync.down.b32 lo|p, lo, %r146, %r150, %r151;  shfl.sync.down.b32 hi|p, hi, %r146, %r150, %r151;  mov.b64 r0, {lo, hi};  @p add.f64 %fd194, %fd194, r0;}
	// end inline asm
	mov.b32 	%r149, 16;
	// begin inline asm
	{  .reg .u32 lo;  .reg .u32 hi;  .reg .pred p;  .reg .f64 r0;  mov.b64 %fd247, %fd194;  mov.b64 {lo, hi}, %fd194;  shfl.sync.down.b32 lo|p, lo, %r149, %r150, %r151;  shfl.sync.down.b32 hi|p, hi, %r149, %r150, %r151;  mov.b64 r0, {lo, hi};  @p add.f64 %fd247, %fd247, r0;}
	// end inline asm
	setp.ne.s32 	%p42, %r136, 0;
	@%p42 bra 	$L__BB5_13;
	shr.u32 	%r152, %r7, 2;
	and.b32  	%r153, %r152, 248;
	mov.u32 	%r154, _ZZN3cub18CUB_300001_SM_10006detail6reduce18DeviceReduceKernelINS2_10policy_hubIdjN4cuda3std3__44plusIvEEE10Policy1000EPdjS9_dNS7_10__identityEEEvT0_PT3_T1_NS0_13GridEvenShareISH_EET2_T4_E12temp_storage;
	add.s32 	%r155, %r154, %r153;
	st.shared.f64 	[%r155+24], %fd247;
$L__BB5_13:
	bar.sync 	0;
	setp.ne.s32 	%p43, %r7, 0;
	@%p43 bra 	$L__BB5_35;
	ld.shared.f64 	%fd198, [_ZZN3cub18CUB_300001_SM_10006detail6reduce18DeviceReduceKernelINS2_10policy_hubIdjN4cuda3std3__44plusIvEEE10Policy1000EPdjS9_dNS7_10__identityEEEvT0_PT3_T1_NS0_13GridEvenShareISH_EET2_T4_E12temp_storage+32];
	add.f64 	%fd199, %fd247, %fd198;
	ld.shared.f64 	%fd200, [_ZZN3cub18CUB_300001_SM_10006detail6reduce18DeviceReduceKernelINS2_10policy_hubIdjN4cuda3std3__44plusIvEEE10Policy1000EPdjS9_dNS7_10__identityEEEvT0_PT3_T1_NS0_13GridEvenShareISH_EET2_T4_E12temp_storage+40];
	add.f64 	%fd201, %fd199, %fd200;
	ld.shared.f64 	%fd202, [_ZZN3cub18CUB_300001_SM_10006detail6reduce18DeviceReduceKernelINS2_10policy_hubIdjN4cuda3std3__44plusIvEEE10Policy1000EPdjS9_dNS7_10__identityEEEvT0_PT3_T1_NS0_13GridEvenShareISH_EET2_T4_E12temp_storage+48];
	add.f64 	%fd203, %fd201, %fd202;
	ld.shared.f64 	%fd204, [_ZZN3cub18CUB_300001_SM_10006detail6reduce18DeviceReduceKernelINS2_10policy_hubIdjN4cuda3std3__44plusIvEEE10Policy1000EPdjS9_dNS7_10__identityEEEvT0_PT3_T1_NS0_13GridEvenShareISH_EET2_T4_E12temp_storage+56];
	add.f64 	%fd205, %fd203, %fd204;
	ld.shared.f64 	%fd206, [_ZZN3cub18CUB_300001_SM_10006detail6reduce18DeviceReduceKernelINS2_10policy_hubIdjN4cuda3std3__44plusIvEEE10Policy1000EPdjS9_dNS7_10__identityEEEvT0_PT3_T1_NS0_13GridEvenShareISH_EET2_T4_E12temp_storage+64];
	add.f64 	%fd207, %fd205, %fd206;
	ld.shared.f64 	%fd208, [_ZZN3cub18CUB_300001_SM_10006detail6reduce18DeviceReduceKernelINS2_10policy_hubIdjN4cuda3std3__44plusIvEEE10Policy1000EPdjS9_dNS7_10__identityEEEvT0_PT3_T1_NS0_13GridEvenShareISH_EET2_T4_E12temp_storage+72];
	add.f64 	%fd209, %fd207, %fd208;
	ld.shared.f64 	%fd210, [_ZZN3cub18CUB_300001_SM_10006detail6reduce18DeviceReduceKernelINS2_10policy_hubIdjN4cuda3std3__44plusIvEEE10Policy1000EPdjS9_dNS7_10__identityEEEvT0_PT3_T1_NS0_13GridEvenShareISH_EET2_T4_E12temp_storage+80];
	add.f64 	%fd211, %fd209, %fd210;
	ld.shared.f64 	%fd212, [_ZZN3cub18CUB_300001_SM_10006detail6reduce18DeviceReduceKernelINS2_10policy_hubIdjN4cuda3std3__44plusIvEEE10Policy1000EPdjS9_dNS7_10__identityEEEvT0_PT3_T1_NS0_13GridEvenShareISH_EET2_T4_E12temp_storage+88];
	add.f64 	%fd213, %fd211, %fd212;
	ld.shared.f64 	%fd214, [_ZZN3cub18CUB_300001_SM_10006detail6reduce18DeviceReduceKernelINS2_10policy_hubIdjN4cuda3std3__44plusIvEEE10Policy1000EPdjS9_dNS7_10__identityEEEvT0_PT3_T1_NS0_13GridEvenShareISH_EET2_T4_E12temp_storage+96];
	add.f64 	%fd215, %fd213, %fd214;
	ld.shared.f64 	%fd216, [_ZZN3cub18CUB_300001_SM_10006detail6reduce18DeviceReduceKernelINS2_10policy_hubIdjN4cuda3std3__44plusIvEEE10Policy1000EPdjS9_dNS7_10__identityEEEvT0_PT3_T1_NS0_13GridEvenShareISH_EET2_T4_E12temp_storage+104];
	add.f64 	%fd217, %fd215, %fd216;
	ld.shared.f64 	%fd218, [_ZZN3cub18CUB_300001_SM_10006detail6reduce18DeviceReduceKernelINS2_10policy_hubIdjN4cuda3std3__44plusIvEEE10Policy1000EPdjS9_dNS7_10__identityEEEvT0_PT3_T1_NS0_13GridEvenShareISH_EET2_T4_E12temp_storage+112];
	add.f64 	%fd219, %fd217, %fd218;
	ld.shared.f64 	%fd220, [_ZZN3cub18CUB_300001_SM_10006detail6reduce18DeviceReduceKernelINS2_10policy_hubIdjN4cuda3std3__44plusIvEEE10Policy1000EPdjS9_dNS7_10__identityEEEvT0_PT3_T1_NS0_13GridEvenShareISH_EET2_T4_E12temp_storage+120];
	add.f64 	%fd221, %fd219, %fd220;
	ld.shared.f64 	%fd222, [_ZZN3cub18CUB_300001_SM_10006detail6reduce18DeviceReduceKernelINS2_10policy_hubIdjN4cuda3std3__44plusIvEEE10Policy1000EPdjS9_dNS7_10__identityEEEvT0_PT3_T1_NS0_13GridEvenShareISH_EET2_T4_E12temp_storage+128];
	add.f64 	%fd223, %fd221, %fd222;
	ld.shared.f64 	%fd224, [_ZZN3cub18CUB_300001_SM_10006detail6reduce18DeviceReduceKernelINS2_10policy_hubIdjN4cuda3std3__44plusIvEEE10Policy1000EPdjS9_dNS7_10__identityEEEvT0_PT3_T1_NS0_13GridEvenShareISH_EET2_T4_E12temp_storage+136];
	add.f64 	%fd225, %fd223, %fd224;
	ld.shared.f64 	%fd226, [_ZZN3cub18CUB_300001_SM_10006detail6reduce18DeviceReduceKernelINS2_10policy_hubIdjN4cuda3std3__44plusIvEEE10Policy1000EPdjS9_dNS7_10__identityEEEvT0_PT3_T1_NS0_13GridEvenShareISH_EET2_T4_E12temp_storage+144];
	add.f64 	%fd227, %fd225, %fd226;
	ld.shared.f64 	%fd228, [_ZZN3cub18CUB_300001_SM_10006detail6reduce18DeviceReduceKernelINS2_10policy_hubIdjN4cuda3std3__44plusIvEEE10Policy1000EPdjS9_dNS7_10__identityEEEvT0_PT3_T1_NS0_13GridEvenShareISH_EET2_T4_E12temp_storage+152];
	add.f64 	%fd229, %fd227, %fd228;
	ld.shared.f64 	%fd230, [_ZZN3cub18CUB_300001_SM_10006detail6reduce18DeviceReduceKernelINS2_10policy_hubIdjN4cuda3std3__44plusIvEEE10Policy1000EPdjS9_dNS7_10__identityEEEvT0_PT3_T1_NS0_13GridEvenShareISH_EET2_T4_E12temp_storage+160];
	add.f64 	%fd231, %fd229, %fd230;
	ld.shared.f64 	%fd232, [_ZZN3cub18CUB_300001_SM_10006detail6reduce18DeviceReduceKernelINS2_10policy_hubIdjN4cuda3std3__44plusIvEEE10Policy1000EPdjS9_dNS7_10__identityEEEvT0_PT3_T1_NS0_13GridEvenShareISH_EET2_T4_E12temp_storage+168];
	add.f64 	%fd233, %fd231, %fd232;
	ld.shared.f64 	%fd234, [_ZZN3cub18CUB_300001_SM_10006detail6reduce18DeviceReduceKernelINS2_10policy_hubIdjN4cuda3std3__44plusIvEEE10Policy1000EPdjS9_dNS7_10__identityEEEvT0_PT3_T1_NS0_13GridEvenShareISH_EET2_T4_E12temp_storage+176];
	add.f64 	%fd247, %fd233, %fd234;
	bra.uni 	$L__BB5_35;
$L__BB5_15:
	// begin inline asm
	mov.u32 %r112, %laneid;
	// end inline asm
	and.b32  	%r128, %r7, 992;
	add.s32 	%r129, %r128, 32;
	setp.gt.u32 	%p20, %r129, %r6;
	not.b32 	%r130, %r128;
	add.s32 	%r131, %r6, %r130;
	selp.b32 	%r126, %r131, 31, %p20;
	mov.b32 	%r113, 1;
	mov.b32 	%r127, -1;
	// begin inline asm
	{  .reg .u32 lo;  .reg .u32 hi;  .reg .pred p;  .reg .f64 r0;  mov.b64 %fd122, %fd240;  mov.b64 {lo, hi}, %fd240;  shfl.sync.down.b32 lo|p, lo, %r113, %r126, %r127;  shfl.sync.down.b32 hi|p, hi, %r113, %r126, %r127;  mov.b64 r0, {lo, hi};  @p add.f64 %fd122, %fd122, r0;}
	// end inline asm
	mov.b32 	%r116, 2;
	// begin inline asm
	{  .reg .u32 lo;  .reg .u32 hi;  .reg .pred p;  .reg .f64 r0;  mov.b64 %fd124, %fd122;  mov.b64 {lo, hi}, %fd122;  shfl.sync.down.b32 lo|p, lo, %r116, %r126, %r127;  shfl.sync.down.b32 hi|p, hi, %r116, %r126, %r127;  mov.b64 r0, {lo, hi};  @p add.f64 %fd124, %fd124, r0;}
	// end inline asm
	mov.b32 	%r119, 4;
	// begin inline asm
	{  .reg .u32 lo;  .reg .u32 hi;  .reg .pred p;  .reg .f64 r0;  mov.b64 %fd126, %fd124;  mov.b64 {lo, hi}, %fd124;  shfl.sync.down.b32 lo|p, lo, %r119, %r126, %r127;  shfl.sync.down.b32 hi|p, hi, %r119, %r126, %r127;  mov.b64 r0, {lo, hi};  @p add.f64 %fd126, %fd126, r0;}
	// end inline asm
	mov.b32 	%r122, 8;
	// begin inline asm
	{  .reg .u32 lo;  .reg .u32 hi;  .reg .pred p;  .reg .f64 r0;  mov.b64 %fd128, %fd126;  mov.b64 {lo, hi}, %fd126;  shfl.sync.down.b32 lo|p, lo, %r122, %r126, %r127;  shfl.sync.down.b32 hi|p, hi, %r122, %r126, %r127;  mov.b64 r0, {lo, hi};  @p add.f64 %fd128, %fd128, r0;}
	// end inline asm
	mov.b32 	%r125, 16;
	// begin inline asm
	{  .reg .u32 lo;  .reg .u32 hi;  .reg .pred p;  .reg .f64 r0;  mov.b64 %fd247, %fd128;  mov.b64 {lo, hi}, %fd128;  shfl.sync.down.b32 lo|p, lo, %r125, %r126, %r127;  shfl.sync.down.b32 hi|p, hi, %r125, %r126, %r127;  mov.b64 r0, {lo, hi};  @p add.f64 %fd247, %fd247, r0;}
	// end inline asm
	setp.ne.s32 	%p21, %r112, 0;
	@%p21 bra 	$L__BB5_17;
	shr.u32 	%r132, %r7, 2;
	and.b32  	%r133, %r132, 248;
	mov.u32 	%r134, _ZZN3cub18CUB_300001_SM_10006detail6reduce18DeviceReduceKernelINS2_10policy_hubIdjN4cuda3std3__44plusIvEEE10Policy1000EPdjS9_dNS7_10__identityEEEvT0_PT3_T1_NS0_13GridEvenShareISH_EET2_T4_E12temp_storage;
	add.s32 	%r135, %r134, %r133;
	st.shared.f64 	[%r135+24], %fd247;
$L__BB5_17:
	bar.sync 	0;
	setp.ne.s32 	%p22, %r7, 0;
	@%p22 bra 	$L__BB5_35;
	setp.gt.u32 	%p23, %r6, 32;
	ld.shared.f64 	%fd132, [_ZZN3cub18CUB_300001_SM_10006detail6reduce18DeviceReduceKernelINS2_10policy_hubIdjN4cuda3std3__44plusIvEEE10Policy1000EPdjS9_dNS7_10__identityEEEvT0_PT3_T1_NS0_13GridEvenShareISH_EET2_T4_E12temp_storage+32];
	add.f64 	%fd133, %fd247, %fd132;
	selp.f64 	%fd134, %fd133, %fd247, %p23;
	setp.gt.u32 	%p24, %r6, 64;
	ld.shared.f64 	%fd135, [_ZZN3cub18CUB_300001_SM_10006detail6reduce18DeviceReduceKernelINS2_10policy_hubIdjN4cuda3std3__44plusIvEEE10Policy1000EPdjS9_dNS7_10__identityEEEvT0_PT3_T1_NS0_13GridEvenShareISH_EET2_T4_E12temp_storage+40];
	add.f64 	%fd136, %fd135, %fd134;
	selp.f64 	%fd137, %fd136, %fd134, %p24;
	setp.gt.u32 	%p25, %r6, 96;
	ld.shared.f64 	%fd138, [_ZZN3cub18CUB_300001_SM_10006detail6reduce18DeviceReduceKernelINS2_10policy_hubIdjN4cuda3std3__44plusIvEEE10Policy1000EPdjS9_dNS7_10__identityEEEvT0_PT3_T1_NS0_13GridEvenShareISH_EET2_T4_E12temp_storage+48];
	add.f64 	%fd139, %fd138, %fd137;
	selp.f64 	%fd140, %fd139, %fd137, %p25;
	setp.gt.u32 	%p26, %r6, 128;
	ld.shared.f64 	%fd141, [_ZZN3cub18CUB_300001_SM_10006detail6reduce18DeviceReduceKernelINS2_10policy_hubIdjN4cuda3std3__44plusIvEEE10Policy1000EPdjS9_dNS7_10__identityEEEvT0_PT3_T1_NS0_13GridEvenShareISH_EET2_T4_E12temp_storage+56];
	add.f64 	%fd142, %fd141, %fd140;
	selp.f64 	%fd143, %fd142, %fd140, %p26;
	setp.gt.u32 	%p27, %r6, 160;
	ld.shared.f64 	%fd144, [_ZZN3cub18CUB_300001_SM_10006detail6reduce18DeviceReduceKernelINS2_10policy_hubIdjN4cuda3std3__44plusIvEEE10Policy1000EPdjS9_dNS7_10__identityEEEvT0_PT3_T1_NS0_13GridEvenShareISH_EET2_T4_E12temp_storage+64];
	add.f64 	%fd145, %fd144, %fd143;
	selp.f64 	%fd146, %fd145, %fd143, %p27;
	setp.gt.u32 	%p28, %r6, 192;
	ld.shared.f64 	%fd147, [_ZZN3cub18CUB_300001_SM_10006detail6reduce18DeviceReduceKernelINS2_10policy_hubIdjN4cuda3std3__44plusIvEEE10Policy1000EPdjS9_dNS7_10__identityEEEvT0_PT3_T1_NS0_13GridEvenShareISH_EET2_T4_E12temp_storage+72];
	add.f64 	%fd148, %fd147, %fd146;
	selp.f64 	%fd149, %fd148, %fd146, %p28;
	setp.gt.u32 	%p29, %r6, 224;
	ld.shared.f64 	%fd150, [_ZZN3cub18CUB_300001_SM_10006detail6reduce18DeviceReduceKernelINS2_10policy_hubIdjN4cuda3std3__44plusIvEEE10Policy1000EPdjS9_dNS7_10__identityEEEvT0_PT3_T1_NS0_13GridEvenShareISH_EET2_T4_E12temp_storage+80];
	add.f64 	%fd151, %fd150, %fd149;
	selp.f64 	%fd152, %fd151, %fd149, %p29;
	setp.gt.u32 	%p30, %r6, 256;
	ld.shared.f64 	%fd153, [_ZZN3cub18CUB_300001_SM_10006detail6reduce18DeviceReduceKernelINS2_10policy_hubIdjN4cuda3std3__44plusIvEEE10Policy1000EPdjS9_dNS7_10__identityEEEvT0_PT3_T1_NS0_13GridEvenShareISH_EET2_T4_E12temp_storage+88];
	add.f64 	%fd154, %fd153, %fd152;
	selp.f64 	%fd155, %fd154, %fd152, %p30;
	setp.gt.u32 	%p31, %r6, 288;
	ld.shared.f64 	%fd156, [_ZZN3cub18CUB_300001_SM_10006detail6reduce18DeviceReduceKernelINS2_10policy_hubIdjN4cuda3std3__44plusIvEEE10Policy1000EPdjS9_dNS7_10__identityEEEvT0_PT3_T1_NS0_13GridEvenShareISH_EET2_T4_E12temp_storage+96];
	add.f64 	%fd157, %fd156, %fd155;
	selp.f64 	%fd158, %fd157, %fd155, %p31;
	setp.gt.u32 	%p32, %r6, 320;
	ld.shared.f64 	%fd159, [_ZZN3cub18CUB_300001_SM_10006detail6reduce18DeviceReduceKernelINS2_10policy_hubIdjN4cuda3std3__44plusIvEEE10Policy1000EPdjS9_dNS7_10__identityEEEvT0_PT3_T1_NS0_13GridEvenShareISH_EET2_T4_E12temp_storage+104];
	add.f64 	%fd160, %fd159, %fd158;
	selp.f64 	%fd161, %fd160, %fd158, %p32;
	setp.gt.u32 	%p33, %r6, 352;
	ld.shared.f64 	%fd162, [_ZZN3cub18CUB_300001_SM_10006detail6reduce18DeviceReduceKernelINS2_10policy_hubIdjN4cuda3std3__44plusIvEEE10Policy1000EPdjS9_dNS7_10__identityEEEvT0_PT3_T1_NS0_13GridEvenShareISH_EET2_T4_E12temp_storage+112];
	add.f64 	%fd163, %fd162, %fd161;
	selp.f64 	%fd164, %fd163, %fd161, %p33;
	setp.gt.u32 	%p34, %r6, 384;
	ld.shared.f64 	%fd165, [_ZZN3cub18CUB_300001_SM_10006detail6reduce18DeviceReduceKernelINS2_10policy_hubIdjN4cuda3std3__44plusIvEEE10Policy1000EPdjS9_dNS7_10__identityEEEvT0_PT3_T1_NS0_13GridEvenShareISH_EET2_T4_E12temp_storage+120];
	add.f64 	%fd166, %fd165, %fd164;
	selp.f64 	%fd167, %fd166, %fd164, %p34;
	setp.gt.u32 	%p35, %r6, 416;
	ld.shared.f64 	%fd168, [_ZZN3cub18CUB_300001_SM_10006detail6reduce18DeviceReduceKernelINS2_10policy_hubIdjN4cuda3std3__44plusIvEEE10Policy1000EPdjS9_dNS7_10__identityEEEvT0_PT3_T1_NS0_13GridEvenShareISH_EET2_T4_E12temp_storage+128];
	add.f64 	%fd169, %fd168, %fd167;
	selp.f64 	%fd170, %fd169, %fd167, %p35;
	setp.gt.u32 	%p36, %r6, 448;
	ld.shared.f64 	%fd171, [_ZZN3cub18CUB_300001_SM_10006detail6reduce18DeviceReduceKernelINS2_10policy_hubIdjN4cuda3std3__44plusIvEEE10Policy1000EPdjS9_dNS7_10__identityEEEvT0_PT3_T1_NS0_13GridEvenShareISH_EET2_T4_E12temp_storage+136];
	add.f64 	%fd172, %fd171, %fd170;
	selp.f64 	%fd173, %fd172, %fd170, %p36;
	setp.gt.u32 	%p37, %r6, 480;
	ld.shared.f64 	%fd174, [_ZZN3cub18CUB_300001_SM_10006detail6reduce18DeviceReduceKernelINS2_10policy_hubIdjN4cuda3std3__44plusIvEEE10Policy1000EPdjS9_dNS7_10__identityEEEvT0_PT3_T1_NS0_13GridEvenShareISH_EET2_T4_E12temp_storage+144];
	add.f64 	%fd175, %fd174, %fd173;
	selp.f64 	%fd176, %fd175, %fd173, %p37;
	setp.gt.u32 	%p38, %r6, 512;
	ld.shared.f64 	%fd177, [_ZZN3cub18CUB_300001_SM_10006detail6reduce18DeviceReduceKernelINS2_10policy_hubIdjN4cuda3std3__44plusIvEEE10Policy1000EPdjS9_dNS7_10__identityEEEvT0_PT3_T1_NS0_13GridEvenShareISH_EET2_T4_E12temp_storage+152];
	add.f64 	%fd178, %fd177, %fd176;
	selp.f64 	%fd179, %fd178, %fd176, %p38;
	setp.gt.u32 	%p39, %r6, 544;
	ld.shared.f64 	%fd180, [_ZZN3cub18CUB_300001_SM_10006detail6reduce18DeviceReduceKernelINS2_10policy_hubIdjN4cuda3std3__44plusIvEEE10Policy1000EPdjS9_dNS7_10__identityEEEvT0_PT3_T1_NS0_13GridEvenShareISH_EET2_T4_E12temp_storage+160];
	add.f64 	%fd181, %fd180, %fd179;
	selp.f64 	%fd182, %fd181, %fd179, %p39;
	setp.gt.u32 	%p40, %r6, 576;
	ld.shared.f64 	%fd183, [_ZZN3cub18CUB_300001_SM_10006detail6reduce18DeviceReduceKernelINS2_10policy_hubIdjN4cuda3std3__44plusIvEEE10Policy1000EPdjS9_dNS7_10__identityEEEvT0_PT3_T1_NS0_13GridEvenShareISH_EET2_T4_E12temp_storage+168];
	add.f64 	%fd184, %fd183, %fd182;
	selp.f64 	%fd185, %fd184, %fd182, %p40;
	setp.gt.u32 	%p41, %r6, 608;
	ld.shared.f64 	%fd186, [_ZZN3cub18CUB_300001_SM_10006detail6reduce18DeviceReduceKernelINS2_10policy_hubIdjN4cuda3std3__44plusIvEEE10Policy1000EPdjS9_dNS7_10__identityEEEvT0_PT3_T1_NS0_13GridEvenShareISH_EET2_T4_E12temp_storage+176];
	add.f64 	%fd187, %fd186, %fd185;
	selp.f64 	%fd247, %fd187, %fd185, %p41;
	bra.uni 	$L__BB5_35;
$L__BB5_19:
	mov.u32 	%r27, %tid.x;
	add.s32 	%r58, %r168, %r27;
	mul.wide.u32 	%rd19, %r58, 8;
	add.s64 	%rd4, %rd1, %rd19;
	// begin inline asm
	ld.global.nc.u64 %rd3, [%rd4];
	// end inline asm
	mov.b64 	%fd27, %rd3;
	add.s64 	%rd6, %rd4, 5120;
	// begin inline asm
	ld.global.nc.u64 %rd5, [%rd6];
	// end inline asm
	mov.b64 	%fd28, %rd5;
	add.s64 	%rd8, %rd4, 10240;
	// begin inline asm
	ld.global.nc.u64 %rd7, [%rd8];
	// end inline asm
	mov.b64 	%fd29, %rd7;
	add.s64 	%rd10, %rd4, 15360;
	// begin inline asm
	ld.global.nc.u64 %rd9, [%rd10];
	// end inline asm
	mov.b64 	%fd30, %rd9;
	add.s64 	%rd12, %rd4, 20480;
	// begin inline asm
	ld.global.nc.u64 %rd11, [%rd12];
	// end inline asm
	mov.b64 	%fd31, %rd11;
	add.s64 	%rd14, %rd4, 25600;
	// begin inline asm
	ld.global.nc.u64 %rd13, [%rd14];
	// end inline asm
	mov.b64 	%fd32, %rd13;
	add.s64 	%rd16, %rd4, 30720;
	// begin inline asm
	ld.global.nc.u64 %rd15, [%rd16];
	// end inline asm
	mov.b64 	%fd33, %rd15;
	add.s64 	%rd18, %rd4, 35840;
	// begin inline asm
	ld.global.nc.u64 %rd17, [%rd18];
	// end inline asm
	mov.b64 	%fd34, %rd17;
	add.f64 	%fd35, %fd27, %fd28;
	add.f64 	%fd36, %fd35, %fd29;
	add.f64 	%fd37, %fd36, %fd30;
	add.f64 	%fd38, %fd37, %fd31;
	add.f64 	%fd39, %fd38, %fd32;
	add.f64 	%fd40, %fd39, %fd33;
	add.f64 	%fd246, %fd40, %fd34;
	setp.lt.u32 	%p2, %r6, %r4;
	@%p2 bra 	$L__BB5_31;
	add.s32 	%r28, %r4, %r168;
	add.s32 	%r166, %r28, 640;
	add.s32 	%r165, %r28, %r27;
	not.b32 	%r60, %r27;
	add.s32 	%r61, %r60, %r1;
	sub.s32 	%r62, %r61, %r4;
	sub.s32 	%r164, %r62, %r168;
	mov.b32 	%r167, 0;
$L__BB5_21:
	mad.lo.s32 	%r168, %r2, 5120, %r168;
	add.s32 	%r63, %r1, -5120;
	setp.gt.u32 	%p3, %r168, %r63;
	@%p3 bra 	$L__BB5_23;
	add.s32 	%r64, %r27, %r168;
	mul.wide.u32 	%rd36, %r64, 8;
	add.s64 	%rd21, %rd1, %rd36;
	// begin inline asm
	ld.global.nc.u64 %rd20, [%rd21];
	// end inline asm
	mov.b64 	%fd41, %rd20;
	add.s64 	%rd23, %rd21, 5120;
	// begin inline asm
	ld.global.nc.u64 %rd22, [%rd23];
	// end inline asm
	mov.b64 	%fd42, %rd22;
	add.s64 	%rd25, %rd21, 10240;
	// begin inline asm
	ld.global.nc.u64 %rd24, [%rd25];
	// end inline asm
	mov.b64 	%fd43, %rd24;
	add.s64 	%rd27, %rd21, 15360;
	// begin inline asm
	ld.global.nc.u64 %rd26, [%rd27];
	// end inline asm
	mov.b64 	%fd44, %rd26;
	add.s64 	%rd29, %rd21, 20480;
	// begin inline asm
	ld.global.nc.u64 %rd28, [%rd29];
	// end inline asm
	mov.b64 	%fd45, %rd28;
	add.s64 	%rd31, %rd21, 25600;
	// begin inline asm
	ld.global.nc.u64 %rd30, [%rd31];
	// end inline asm
	mov.b64 	%fd46, %rd30;
	add.s64 	%rd33, %rd21, 30720;
	// begin inline asm
	ld.global.nc.u64 %rd32, [%rd33];
	// end inline asm
	mov.b64 	%fd47, %rd32;
	add.s64 	%rd35, %rd21, 35840;
	// begin inline asm
	ld.global.nc.u64 %rd34, [%rd35];
	// end inline asm
	mov.b64 	%fd48, %rd34;
	add.f64 	%fd49, %fd246, %fd41;
	add.f64 	%fd50, %fd49, %fd42;
	add.f64 	%fd51, %fd50, %fd43;
	add.f64 	%fd52, %fd51, %fd44;
	add.f64 	%fd53, %fd52, %fd45;
	add.f64 	%fd54, %fd53, %fd46;
	add.f64 	%fd55, %fd54, %fd47;
	add.f64 	%fd246, %fd55, %fd48;
	sub.s32 	%r65, %r1, %r168;
	setp.lt.u32 	%p4, %r65, %r4;
	add.s32 	%r167, %r167, 1;
	add.s32 	%r166, %r166, %r4;
	add.s32 	%r165, %r165, %r4;
	sub.s32 	%r164, %r164, %r4;
	@%p4 bra 	$L__BB5_31;
	bra.uni 	$L__BB5_21;
$L__BB5_23:
	setp.le.u32 	%p5, %r1, %r168;
	@%p5 bra 	$L__BB5_31;
	sub.s32 	%r42, %r1, %r168;
	setp.ge.s32 	%p6, %r27, %r42;
	@%p6 bra 	$L__BB5_31;
	add.s32 	%r68, %r1, %r60;
	sub.s32 	%r69, %r68, %r28;
	mul.lo.s32 	%r70, %r2, %r167;
	mad.lo.s32 	%r43, %r70, -5120, %r69;
	mul.hi.u32 	%r71, %r43, -858993459;
	shr.u32 	%r72, %r71, 9;
	and.b32  	%r73, %r72, 3;
	setp.eq.s32 	%p7, %r73, 3;
	mov.u32 	%r172, %r27;
	@%p7 bra 	$L__BB5_28;
	mul.hi.u32 	%r74, %r164, -858993459;
	cvt.u16.u32 	%rs1, %r74;
	shr.u16 	%rs2, %rs1, 9;
	add.s16 	%rs3, %rs2, 1;
	cvt.u32.u16 	%r75, %rs3;
	and.b32  	%r76, %r75, 3;
	neg.s32 	%r169, %r76;
	mov.u32 	%r172, %r27;
$L__BB5_27:
	.pragma "nounroll";
	mul.wide.u32 	%rd39, %r165, 8;
	add.s64 	%rd38, %rd1, %rd39;
	// begin inline asm
	ld.global.nc.u64 %rd37, [%rd38];
	// end inline asm
	mov.b64 	%fd57, %rd37;
	add.f64 	%fd246, %fd246, %fd57;
	add.s32 	%r172, %r172, 640;
	add.s32 	%r165, %r165, 640;
	add.s32 	%r169, %r169, 1;
	setp.ne.s32 	%p8, %r169, 0;
	@%p8 bra 	$L__BB5_27;
$L__BB5_28:
	setp.lt.u32 	%p9, %r43, 1920;
	@%p9 bra 	$L__BB5_31;
	add.s32 	%r174, %r172, 1280;
	add.s32 	%r173, %r172, %r166;
$L__BB5_30:
	add.s32 	%r77, %r173, -640;
	mul.wide.u32 	%rd48, %r77, 8;
	add.s64 	%rd41, %rd1, %rd48;
	// begin inline asm
	ld.global.nc.u64 %rd40, [%rd41];
	// end inline asm
	mov.b64 	%fd58, %rd40;
	add.f64 	%fd59, %fd246, %fd58;
	mul.wide.u32 	%rd49, %r173, 8;
	add.s64 	%rd43, %rd1, %rd49;
	// begin inline asm
	ld.global.nc.u64 %rd42, [%rd43];
	// end inline asm
	mov.b64 	%fd60, %rd42;
	add.f64 	%fd61, %fd59, %fd60;
	add.s32 	%r78, %r173, 640;
	mul.wide.u32 	%rd50, %r78, 8;
	add.s64 	%rd45, %rd1, %rd50;
	// begin inline asm
	ld.global.nc.u64 %rd44, [%rd45];
	// end inline asm
	mov.b64 	%fd62, %rd44;
	add.f64 	%fd63, %fd61, %fd62;
	add.s32 	%r79, %r173, 1280;
	mul.wide.u32 	%rd51, %r79, 8;
	add.s64 	%rd47, %rd1, %rd51;
	// begin inline asm
	ld.global.nc.u64 %rd46, [%rd47];
	// end inline asm
	mov.b64 	%fd64, %rd46;
	add.f64 	%fd246, %fd63, %fd64;
	add.s32 	%r56, %r174, 2560;
	add.s32 	%r80, %r174, 1280;
	add.s32 	%r173, %r173, 2560;
	setp.lt.s32 	%p10, %r80, %r42;
	mov.u32 	%r174, %r56;
	@%p10 bra 	$L__BB5_30;
$L__BB5_31:
	// begin inline asm
	mov.u32 %r81, %laneid;
	// end inline asm
	mov.b32 	%r82, 1;
	mov.b32 	%r95, 31;
	mov.b32 	%r96, -1;
	// begin inline asm
	{  .reg .u32 lo;  .reg .u32 hi;  .reg .pred p;  .reg .f64 r0;  mov.b64 %fd65, %fd246;  mov.b64 {lo, hi}, %fd246;  shfl.sync.down.b32 lo|p, lo, %r82, %r95, %r96;  shfl.sync.down.b32 hi|p, hi, %r82, %r95, %r96;  mov.b64 r0, {lo, hi};  @p add.f64 %fd65, %fd65, r0;}
	// end inline asm
	mov.b32 	%r85, 2;
	// begin inline asm
	{  .reg .u32 lo;  .reg .u32 hi;  .reg .pred p;  .reg .f64 r0;  mov.b64 %fd67, %fd65;  mov.b64 {lo, hi}, %fd65;  shfl.sync.down.b32 lo|p, lo, %r85, %r95, %r96;  shfl.sync.down.b32 hi|p, hi, %r85, %r95, %r96;  mov.b64 r0, {lo, hi};  @p add.f64 %fd67, %fd67, r0;}
	// end inline asm
	mov.b32 	%r88, 4;
	// begin inline asm
	{  .reg .u32 lo;  .reg .u32 hi;  .reg .pred p;  .reg .f64 r0;  mov.b64 %fd69, %fd67;  mov.b64 {lo, hi}, %fd67;  shfl.sync.down.b32 lo|p, lo, %r88, %r95, %r96;  shfl.sync.down.b32 hi|p, hi, %r88, %r95, %r96;  mov.b64 r0, {lo, hi};  @p add.f64 %fd69, %fd69, r0;}
	// end inline asm
	mov.b32 	%r91, 8;
	// begin inline asm
	{  .reg .u32 lo;  .reg .u32 hi;  .reg .pred p;  .reg .f64 r0;  mov.b64 %fd71, %fd69;  mov.b64 {lo, hi}, %fd69;  shfl.sync.down.b32 lo|p, lo, %r91, %r95, %r96;  shfl.sync.down.b32 hi|p, hi, %r91, %r95, %r96;  mov.b64 r0, {lo, hi};  @p add.f64 %fd71, %fd71, r0;}
	// end inline asm
	mov.b32 	%r94, 16;
	// begin inline asm
	{  .reg .u32 lo;  .reg .u32 hi;  .reg .pred p;  .reg .f64 r0;  mov.b64 %fd247, %fd71;  mov.b64 {lo, hi}, %fd71;  shfl.sync.down.b32 lo|p, lo, %r94, %r95, %r96;  shfl.sync.down.b32 hi|p, hi, %r94, %r95, %r96;  mov.b64 r0, {lo, hi};  @p add.f64 %fd247, %fd247, r0;}
	// end inline asm
	setp.ne.s32 	%p11, %r81, 0;
	@%p11 bra 	$L__BB5_33;
	shr.u32 	%r97, %r27, 2;
	and.b32  	%r98, %r97, 248;
	mov.u32 	%r99, _ZZN3cub18CUB_300001_SM_10006detail6reduce18DeviceReduceKernelINS2_10policy_hubIdjN4cuda3std3__44plusIvEEE10Policy1000EPdjS9_dNS7_10__identityEEEvT0_PT3_T1_NS0_13GridEvenShareISH_EET2_T4_E12temp_storage;
	add.s32 	%r100, %r99, %r98;
	st.shared.f64 	[%r100+24], %fd247;
$L__BB5_33:
	bar.sync 	0;
	setp.ne.s32 	%p12, %r27, 0;
	@%p12 bra 	$L__BB5_35;
	ld.shared.f64 	%fd75, [_ZZN3cub18CUB_300001_SM_10006detail6reduce18DeviceReduceKernelINS2_10policy_hubIdjN4cuda3std3__44plusIvEEE10Policy1000EPdjS9_dNS7_10__identityEEEvT0_PT3_T1_NS0_13GridEvenShareISH_EET2_T4_E12temp_storage+32];
	add.f64 	%fd76, %fd247, %fd75;
	ld.shared.f64 	%fd77, [_ZZN3cub18CUB_300001_SM_10006detail6reduce18DeviceReduceKernelINS2_10policy_hubIdjN4cuda3std3__44plusIvEEE10Policy1000EPdjS9_dNS7_10__identityEEEvT0_PT3_T1_NS0_13GridEvenShareISH_EET2_T4_E12temp_storage+40];
	add.f64 	%fd78, %fd76, %fd77;
	ld.shared.f64 	%fd79, [_ZZN3cub18CUB_300001_SM_10006detail6reduce18DeviceReduceKernelINS2_10policy_hubIdjN4cuda3std3__44plusIvEEE10Policy1000EPdjS9_dNS7_10__identityEEEvT0_PT3_T1_NS0_13GridEvenShareISH_EET2_T4_E12temp_storage+48];
	add.f64 	%fd80, %fd78, %fd79;
	ld.shared.f64 	%fd81, [_ZZN3cub18CUB_300001_SM_10006detail6reduce18DeviceReduceKernelINS2_10policy_hubIdjN4cuda3std3__44plusIvEEE10Policy1000EPdjS9_dNS7_10__identityEEEvT0_PT3_T1_NS0_13GridEvenShareISH_EET2_T4_E12temp_storage+56];
	add.f64 	%fd82, %fd80, %fd81;
	ld.shared.f64 	%fd83, [_ZZN3cub18CUB_300001_SM_10006detail6reduce18DeviceReduceKernelINS2_10policy_hubIdjN4cuda3std3__44plusIvEEE10Policy1000EPdjS9_dNS7_10__identityEEEvT0_PT3_T1_NS0_13GridEvenShareISH_EET2_T4_E12temp_storage+64];
	add.f64 	%fd84, %fd82, %fd83;
	ld.shared.f64 	%fd85, [_ZZN3cub18CUB_300001_SM_10006detail6reduce18DeviceReduceKernelINS2_10policy_hubIdjN4cuda3std3__44plusIvEEE10Policy1000EPdjS9_dNS7_10__identityEEEvT0_PT3_T1_NS0_13GridEvenShareISH_EET2_T4_E12temp_storage+72];
	add.f64 	%fd86, %fd84, %fd85;
	ld.shared.f64 	%fd87, [_ZZN3cub18CUB_300001_SM_10006detail6reduce18DeviceReduceKernelINS2_10policy_hubIdjN4cuda3std3__44plusIvEEE10Policy1000EPdjS9_dNS7_10__identityEEEvT0_PT3_T1_NS0_13GridEvenShareISH_EET2_T4_E12temp_storage+80];
	add.f64 	%fd88, %fd86, %fd87;
	ld.shared.f64 	%fd89, [_ZZN3cub18CUB_300001_SM_10006detail6reduce18DeviceReduceKernelINS2_10policy_hubIdjN4cuda3std3__44plusIvEEE10Policy1000EPdjS9_dNS7_10__identityEEEvT0_PT3_T1_NS0_13GridEvenShareISH_EET2_T4_E12temp_storage+88];
	add.f64 	%fd90, %fd88, %fd89;
	ld.shared.f64 	%fd91, [_ZZN3cub18CUB_300001_SM_10006detail6reduce18DeviceReduceKernelINS2_10policy_hubIdjN4cuda3std3__44plusIvEEE10Policy1000EPdjS9_dNS7_10__identityEEEvT0_PT3_T1_NS0_13GridEvenShareISH_EET2_T4_E12temp_storage+96];
	add.f64 	%fd92, %fd90, %fd91;
	ld.shared.f64 	%fd93, [_ZZN3cub18CUB_300001_SM_10006detail6reduce18DeviceReduceKernelINS2_10policy_hubIdjN4cuda3std3__44plusIvEEE10Policy1000EPdjS9_dNS7_10__identityEEEvT0_PT3_T1_NS0_13GridEvenShareISH_EET2_T4_E12temp_storage+104];
	add.f64 	%fd94, %fd92, %fd93;
	ld.shared.f64 	%fd95, [_ZZN3cub18CUB_300001_SM_10006detail6reduce18DeviceReduceKernelINS2_10policy_hubIdjN4cuda3std3__44plusIvEEE10Policy1000EPdjS9_dNS7_10__identityEEEvT0_PT3_T1_NS0_13GridEvenShareISH_EET2_T4_E12temp_storage+112];
	add.f64 	%fd96, %fd94, %fd95;
	ld.shared.f64 	%fd97, [_ZZN3cub18CUB_300001_SM_10006detail6reduce18DeviceReduceKernelINS2_10policy_hubIdjN4cuda3std3__44plusIvEEE10Policy1000EPdjS9_dNS7_10__identityEEEvT0_PT3_T1_NS0_13GridEvenShareISH_EET2_T4_E12temp_storage+120];
	add.f64 	%fd98, %fd96, %fd97;
	ld.shared.f64 	%fd99, [_ZZN3cub18CUB_300001_SM_10006detail6reduce18DeviceReduceKernelINS2_10policy_hubIdjN4cuda3std3__44plusIvEEE10Policy1000EPdjS9_dNS7_10__identityEEEvT0_PT3_T1_NS0_13GridEvenShareISH_EET2_T4_E12temp_storage+128];
	add.f64 	%fd100, %fd98, %fd99;
	ld.shared.f64 	%fd101, [_ZZN3cub18CUB_300001_SM_10006detail6reduce18DeviceReduceKernelINS2_10policy_hubIdjN4cuda3std3__44plusIvEEE10Policy1000EPdjS9_dNS7_10__identityEEEvT0_PT3_T1_NS0_13GridEvenShareISH_EET2_T4_E12temp_storage+136];
	add.f64 	%fd102, %fd100, %fd101;
	ld.shared.f64 	%fd103, [_ZZN3cub18CUB_300001_SM_10006detail6reduce18DeviceReduceKernelINS2_10policy_hubIdjN4cuda3std3__44plusIvEEE10Policy1000EPdjS9_dNS7_10__identityEEEvT0_PT3_T1_NS0_13GridEvenShareISH_EET2_T4_E12temp_storage+144];
	add.f64 	%fd104, %fd102, %fd103;
	ld.shared.f64 	%fd105, [_ZZN3cub18CUB_300001_SM_10006detail6reduce18DeviceReduceKernelINS2_10policy_hubIdjN4cuda3std3__44plusIvEEE10Policy1000EPdjS9_dNS7_10__identityEEEvT0_PT3_T1_NS0_13GridEvenShareISH_EET2_T4_E12temp_storage+152];
	add.f64 	%fd106, %fd104, %fd105;
	ld.shared.f64 	%fd107, [_ZZN3cub18CUB_300001_SM_10006detail6reduce18DeviceReduceKernelINS2_10policy_hubIdjN4cuda3std3__44plusIvEEE10Policy1000EPdjS9_dNS7_10__identityEEEvT0_PT3_T1_NS0_13GridEvenShareISH_EET2_T4_E12temp_storage+160];
	add.f64 	%fd108, %fd106, %fd107;
	ld.shared.f64 	%fd109, [_ZZN3cub18CUB_300001_SM_10006detail6reduce18DeviceReduceKernelINS2_10policy_hubIdjN4cuda3std3__44plusIvEEE10Policy1000EPdjS9_dNS7_10__identityEEEvT0_PT3_T1_NS0_13GridEvenShareISH_EET2_T4_E12temp_storage+168];
	add.f64 	%fd110, %fd108, %fd109;
	ld.shared.f64 	%fd111, [_ZZN3cub18CUB_300001_SM_10006detail6reduce18DeviceReduceKernelINS2_10policy_hubIdjN4cuda3std3__44plusIvEEE10Policy1000EPdjS9_dNS7_10__identityEEEvT0_PT3_T1_NS0_13GridEvenShareISH_EET2_T4_E12temp_storage+176];
	add.f64 	%fd247, %fd110, %fd111;
$L__BB5_35:
	mov.u32 	%r156, %tid.x;
	setp.ne.s32 	%p44, %r156, 0;
	@%p44 bra 	$L__BB5_37;
	ld.param.u64 	%rd73, [_ZN3cub18CUB_300001_SM_10006detail6reduce18DeviceReduceKernelINS2_10policy_hubIdjN4cuda3std3__44plusIvEEE10Policy1000EPdjS9_dNS7_10__identityEEEvT0_PT3_T1_NS0_13GridEvenShareISH_EET2_T4__param_1];
	cvta.to.global.u64 	%rd70, %rd73;
	mul.wide.u32 	%rd71, %r3, 8;
	add.s64 	%rd72, %rd70, %rd71;
	st.global.f64 	[%rd72], %fd247;
$L__BB5_37:
	ret;

}
	// .globl	_ZN3cub18CUB_300001_SM_10006detail6reduce28DeviceReduceSingleTileKernelINS2_10policy_hubIdjN4cuda3std3__44plusIvEEE10Policy1000EPdSC_iS9_ddNS7_10__identityEEEvT0_T1_T2_T3_T4_T6_
.visible .entry _ZN3cub18CUB_300001_SM_10006detail6reduce28DeviceReduceSingleTileKernelINS2_10policy_hubIdjN4cuda3std3__44plusIvEEE10Policy1000EPdSC_iS9_ddNS7_10__identityEEEvT0_T1_T2_T3_T4_T6_(
	.param .u64 .ptr .align 1 _ZN3cub18CUB_300001_SM_10006detail6reduce28DeviceReduceSingleTileKernelINS2_10policy_hubIdjN4cuda3std3__44plusIvEEE10Policy1000EPdSC_iS9_ddNS7_10__identityEEEvT0_T1_T2_T3_T4_T6__param_0,
	.param .u64 .ptr .align 1 _ZN3cub18CUB_300001_SM_10006detail6reduce28DeviceReduceSingleTileKernelINS2_10policy_hubIdjN4cuda3std3__44plusIvEEE10Policy1000EPdSC_iS9_ddNS7_10__identityEEEvT0_T1_T2_T3_T4_T6__param_1,
	.param .u32 _ZN3cub18CUB_300001_SM_10006detail6reduce28DeviceReduceSingleTileKernelINS2_10policy_hubIdjN4cuda3std3__44plusIvEEE10Policy1000EPdSC_iS9_ddNS7_10__identityEEEvT0_T1_T2_T3_T4_T6__param_2,
	.param .align 1 .b8 _ZN3cub18CUB_300001_SM_10006detail6reduce28DeviceReduceSingleTileKernelINS2_10policy_hubIdjN4cuda3std3__44plusIvEEE10Policy1000EPdSC_iS9_ddNS7_10__identityEEEvT0_T1_T2_T3_T4_T6__param_3[1],
	.param .f64 _ZN3cub18CUB_300001_SM_10006detail6reduce28DeviceReduceSingleTileKernelINS2_10policy_hubIdjN4cuda3std3__44plusIvEEE10Policy1000EPdSC_iS9_ddNS7_10__identityEEEvT0_T1_T2_T3_T4_T6__param_4,
	.param .align 1 .b8 _ZN3cub18CUB_300001_SM_10006detail6reduce28DeviceReduceSingleTileKernelINS2_10policy_hubIdjN4cuda3std3__44plusIvEEE10Policy1000EPdSC_iS9_ddNS7_10__identityEEEvT0_T1_T2_T3_T4_T6__param_5[1]
)
.maxntid 640
.minnctapersm 1
{
	.reg .pred 	%p<47>;
	.reg .b32 	%r<130>;
	.reg .b64 	%rd<79>;
	.reg .b64 	%fd<252>;
	// demoted variable
	.shared .align 8 .b8 _ZZN3cub18CUB_300001_SM_10006detail6reduce28DeviceReduceSingleTileKernelINS2_10policy_hubIdjN4cuda3std3__44plusIvEEE10Policy1000EPdSC_iS9_ddNS7_10__identityEEEvT0_T1_T2_T3_T4_T6_E12temp_storage[192];
	ld.param.u64 	%rd9, [_ZN3cub18CUB_300001_SM_10006detail6reduce28DeviceReduceSingleTileKernelINS2_10policy_hubIdjN4cuda3std3__44plusIvEEE10Policy1000EPdSC_iS9_ddNS7_10__identityEEEvT0_T1_T2_T3_T4_T6__param_0];
	ld.param.u64 	%rd10, [_ZN3cub18CUB_300001_SM_10006detail6reduce28DeviceReduceSingleTileKernelINS2_10policy_hubIdjN4cuda3std3__44plusIvEEE10Policy1000EPdSC_iS9_ddNS7_10__identityEEEvT0_T1_T2_T3_T4_T6__param_1];
	ld.param.u32 	%r36, [_ZN3cub18CUB_300001_SM_10006detail6reduce28DeviceReduceSingleTileKernelINS2_10policy_hubIdjN4cuda3std3__44plusIvEEE10Policy1000EPdSC_iS9_ddNS7_10__identityEEEvT0_T1_T2_T3_T4_T6__param_2];
	ld.param.f64 	%fd28, [_ZN3cub18CUB_300001_SM_10006detail6reduce28DeviceReduceSingleTileKernelINS2_10policy_hubIdjN4cuda3std3__44plusIvEEE10Policy1000EPdSC_iS9_ddNS7_10__identityEEEvT0_T1_T2_T3_T4_T6__param_4];
	cvta.to.global.u64 	%rd1, %rd10;
	setp.ne.s32 	%p1, %r36, 0;
	@%p1 bra 	$L__BB6_3;
	mov.u32 	%r116, %tid.x;
	setp.ne.s32 	%p46, %r116, 0;
	@%p46 bra 	$L__BB6_39;
	st.global.f64 	[%rd1], %fd28;
	bra.uni 	$L__BB6_39;
$L__BB6_3:
	setp.gt.s32 	%p2, %r36, 5119;
	@%p2 bra 	$L__BB6_21;
	mov.u32 	%r1, %tid.x;
	setp.ge.s32 	%p14, %r1, %r36;
	mov.f64 	%fd243, 0d0000000000000000;
	mov.u32 	%r120, %r1;
	@%p14 bra 	$L__BB6_6;
	mul.wide.u32 	%rd64, %r1, 8;
	add.s64 	%rd63, %rd9, %rd64;
	// begin inline asm
	ld.global.nc.u64 %rd62, [%rd63];
	// end inline asm
	mov.b64 	%fd243, %rd62;
	add.s32 	%r120, %r1, 640;
$L__BB6_6:
	setp.ge.s32 	%p15, %r120, %r36;
	@%p15 bra 	$L__BB6_12;
	not.b32 	%r66, %r120;
	add.s32 	%r4, %r36, %r66;
	mul.hi.u32 	%r67, %r4, -858993459;
	shr.u32 	%r68, %r67, 9;
	add.s32 	%r5, %r68, 1;
	and.b32  	%r69, %r68, 3;
	setp.eq.s32 	%p16, %r69, 3;
	@%p16 bra 	$L__BB6_10;
	mul.wide.u32 	%rd65, %r120, 8;
	add.s64 	%rd77, %rd9, %rd65;
	and.b32  	%r70, %r5, 3;
	neg.s32 	%r118, %r70;
$L__BB6_9:
	.pragma "nounroll";
	// begin inline asm
	ld.global.nc.u64 %rd66, [%rd77];
	// end inline asm
	mov.b64 	%fd116, %rd66;
	add.f64 	%fd243, %fd243, %fd116;
	add.s32 	%r120, %r120, 640;
	add.s64 	%rd77, %rd77, 5120;
	add.s32 	%r118, %r118, 1;
	setp.ne.s32 	%p17, %r118, 0;
	@%p17 bra 	$L__BB6_9;
$L__BB6_10:
	setp.lt.u32 	%p18, %r4, 1920;
	@%p18 bra 	$L__BB6_12;
$L__BB6_11:
	mul.wide.s32 	%rd76, %r120, 8;
	add.s64 	%rd69, %rd9, %rd76;
	// begin inline asm
	ld.global.nc.u64 %rd68, [%rd69];
	// end inline asm
	mov.b64 	%fd117, %rd68;
	add.f64 	%fd118, %fd243, %fd117;
	add.s64 	%rd71, %rd69, 5120;
	// begin inline asm
	ld.global.nc.u64 %rd70, [%rd71];
	// end inline asm
	mov.b64 	%fd119, %rd70;
	add.f64 	%fd120, %fd118, %fd119;
	add.s64 	%rd73, %rd69, 10240;
	// begin inline asm
	ld.global.nc.u64 %rd72, [%rd73];
	// end inline asm
	mov.b64 	%fd121, %rd72;
	add.f64 	%fd122, %fd120, %fd121;
	add.s64 	%rd75, %rd69, 15360;
	// begin inline asm
	ld.global.nc.u64 %rd74, [%rd75];
	// end inline asm
	mov.b64 	%fd123, %rd74;
	add.f64 	%fd243, %fd122, %fd123;
	add.s32 	%r120, %r120, 2560;
	setp.lt.s32 	%p19, %r120, %r36;
	@%p19 bra 	$L__BB6_11;
$L__BB6_12:
	setp.lt.s32 	%p20, %r36, 640;
	@%p20 bra 	$L__BB6_17;
	// begin inline asm
	mov.u32 %r95, %laneid;
	// end inline asm
	mov.b32 	%r96, 1;
	mov.b32 	%r109, 31;
	mov.b32 	%r110, -1;
	// begin inline asm
	{  .reg .u32 lo;  .reg .u32 hi;  .reg .pred p;  .reg .f64 r0;  mov.b64 %fd190, %fd243;  mov.b64 {lo, hi}, %fd243;  shfl.sync.down.b32 lo|p, lo, %r96, %r109, %r110;  shfl.sync.down.b32 hi|p, hi, %r96, %r109, %r110;  mov.b64 r0, {lo, hi};  @p add.f64 %fd190, %fd190, r0;}
	// end inline asm
	mov.b32 	%r99, 2;
	// begin inline asm
	{  .reg .u32 lo;  .reg .u32 hi;  .reg .pred p;  .reg .f64 r0;  mov.b64 %fd192, %fd190;  mov.b64 {lo, hi}, %fd190;  shfl.sync.down.b32 lo|p, lo, %r99, %r109, %r110;  shfl.sync.down.b32 hi|p, hi, %r99, %r109, %r110;  mov.b64 r0, {lo, hi};  @p add.f64 %fd192, %fd192, r0;}
	// end inline asm
	mov.b32 	%r102, 4;
	// begin inline asm
	{  .reg .u32 lo;  .reg .u32 hi;  .reg .pred p;  .reg .f64 r0;  mov.b64 %fd194, %fd192;  mov.b64 {lo, hi}, %fd192;  shfl.sync.down.b32 lo|p, lo, %r102, %r109, %r110;  shfl.sync.down.b32 hi|p, hi, %r102, %r109, %r110;  mov.b64 r0, {lo, hi};  @p add.f64 %fd194, %fd194, r0;}
	// end inline asm
	mov.b32 	%r105, 8;
	// begin inline asm
	{  .reg .u32 lo;  .reg .u32 hi;  .reg .pred p;  .reg .f64 r0;  mov.b64 %fd196, %fd194;  mov.b64 {lo, hi}, %fd194;  shfl.sync.down.b32 lo|p, lo, %r105, %r109, %r110;  shfl.sync.down.b32 hi|p, hi, %r105, %r109, %r110;  mov.b64 r0, {lo, hi};  @p add.f64 %fd196, %fd196, r0;}
	// end inline asm
	mov.b32 	%r108, 16;
	// begin inline asm
	{  .reg .u32 lo;  .reg .u32 hi;  .reg .pred p;  .reg .f64 r0;  mov.b64 %fd251, %fd196;  mov.b64 {lo, hi}, %fd196;  shfl.sync.down.b32 lo|p, lo, %r108, %r109, %r110;  shfl.sync.down.b32 hi|p, hi, %r108, %r109, %r110;  mov.b64 r0, {lo, hi};  @p add.f64 %fd251, %fd251, r0;}
	// end inline asm
	setp.ne.s32 	%p43, %r95, 0;
	@%p43 bra 	$L__BB6_15;
	shr.u32 	%r111, %r1, 2;
	and.b32  	%r112, %r111, 248;
	mov.u32 	%r113, _ZZN3cub18CUB_300001_SM_10006detail6reduce28DeviceReduceSingleTileKernelINS2_10policy_hubIdjN4cuda3std3__44plusIvEEE10Policy1000EPdSC_iS9_ddNS7_10__identityEEEvT0_T1_T2_T3_T4_T6_E12temp_storage;
	add.s32 	%r114, %r113, %r112;
	st.shared.f64 	[%r114+24], %fd251;
$L__BB6_15:
	bar.sync 	0;
	setp.ne.s32 	%p44, %r1, 0;
	@%p44 bra 	$L__BB6_37;
	ld.shared.f64 	%fd200, [_ZZN3cub18CUB_300001_SM_10006detail6reduce28DeviceReduceSingleTileKernelINS2_10policy_hubIdjN4cuda3std3__44plusIvEEE10Policy1000EPdSC_iS9_ddNS7_10__identityEEEvT0_T1_T2_T3_T4_T6_E12temp_storage+32];
	add.f64 	%fd201, %fd251, %fd200;
	ld.shared.f64 	%fd202, [_ZZN3cub18CUB_300001_SM_10006detail6reduce28DeviceReduceSingleTileKernelINS2_10policy_hubIdjN4cuda3std3__44plusIvEEE10Policy1000EPdSC_iS9_ddNS7_10__identityEEEvT0_T1_T2_T3_T4_T6_E12temp_storage+40];
	add.f64 	%fd203, %fd201, %fd202;
	ld.shared.f64 	%fd204, [_ZZN3cub18CUB_300001_SM_10006detail6reduce28DeviceReduceSingleTileKernelINS2_10policy_hubIdjN4cuda3std3__44plusIvEEE10Policy1000EPdSC_iS9_ddNS7_10__identityEEEvT0_T1_T2_T3_T4_T6_E12temp_storage+48];
	add.f64 	%fd205, %fd203, %fd204;
	ld.shared.f64 	%fd206, [_ZZN3cub18CUB_300001_SM_10006detail6reduce28DeviceReduceSingleTileKernelINS2_10policy_hubIdjN4cuda3std3__44plusIvEEE10Policy1000EPdSC_iS9_ddNS7_10__identityEEEvT0_T1_T2_T3_T4_T6_E12temp_storage+56];
	add.f64 	%fd207, %fd205, %fd206;
	ld.shared.f64 	%fd208, [_ZZN3cub18CUB_300001_SM_10006detail6reduce28DeviceReduceSingleTileKernelINS2_10policy_hubIdjN4cuda3std3__44plusIvEEE10Policy1000EPdSC_iS9_ddNS7_10__identityEEEvT0_T1_T2_T3_T4_T6_E12temp_storage+64];
	add.f64 	%fd209, %fd207, %fd208;
	ld.shared.f64 	%fd210, [_ZZN3cub18CUB_300001_SM_10006detail6reduce28DeviceReduceSingleTileKernelINS2_10policy_hubIdjN4cuda3std3__44plusIvEEE10Policy1000EPdSC_iS9_ddNS7_10__identityEEEvT0_T1_T2_T3_T4_T6_E12temp_storage+72];
	add.f64 	%fd211, %fd209, %fd210;
	ld.shared.f64 	%fd212, [_ZZN3cub18CUB_300001_SM_10006detail6reduce28DeviceReduceSingleTileKernelINS2_10policy_hubIdjN4cuda3std3__44plusIvEEE10Policy1000EPdSC_iS9_ddNS7_10__identityEEEvT0_T1_T2_T3_T4_T6_E12temp_storage+80];
	add.f64 	%fd213, %fd211, %fd212;
	ld.shared.f64 	%fd214, [_ZZN3cub18CUB_300001_SM_10006detail6reduce28DeviceReduceSingleTileKernelINS2_10policy_hubIdjN4cuda3std3__44plusIvEEE10Policy1000EPdSC_iS9_ddNS7_10__identityEEEvT0_T1_T2_T3_T4_T6_E12temp_storage+88];
	add.f64 	%fd215, %fd213, %fd214;
	ld.shared.f64 	%fd216, [_ZZN3cub18CUB_300001_SM_10006detail6reduce28DeviceReduceSingleTileKernelINS2_10policy_hubIdjN4cuda3std3__44plusIvEEE10Policy1000EPdSC_iS9_ddNS7_10__identityEEEvT0_T1_T2_T3_T4_T6_E12temp_storage+96];
	add.f64 	%fd217, %fd215, %fd216;
	ld.shared.f64 	%fd218, [_ZZN3cub18CUB_300001_SM_10006detail6reduce28DeviceReduceSingleTileKernelINS2_10policy_hubIdjN4cuda3std3__44plusIvEEE10Policy1000EPdSC_iS9_ddNS7_10__identityEEEvT0_T1_T2_T3_T4_T6_E12temp_storage+104];
	add.f64 	%fd219, %fd217, %fd218;
	ld.shared.f64 	%fd220, [_ZZN3cub18CUB_300001_SM_10006detail6reduce28DeviceReduceSingleTileKernelINS2_10policy_hubIdjN4cuda3std3__44plusIvEEE10Policy1000EPdSC_iS9_ddNS7_10__identityEEEvT0_T1_T2_T3_T4_T6_E12temp_storage+112];
	add.f64 	%fd221, %fd219, %fd220;
	ld.shared.f64 	%fd222, [_ZZN3cub18CUB_300001_SM_10006detail6reduce28DeviceReduceSingleTileKernelINS2_10policy_hubIdjN4cuda3std3__44plusIvEEE10Policy1000EPdSC_iS9_ddNS7_10__identityEEEvT0_T1_T2_T3_T4_T6_E12temp_storage+120];
	add.f64 	%fd223, %fd221, %fd222;
	ld.shared.f64 	%fd224, [_ZZN3cub18CUB_300001_SM_10006detail6reduce28DeviceReduceSingleTileKernelINS2_10policy_hubIdjN4cuda3std3__44plusIvEEE10Policy1000EPdSC_iS9_ddNS7_10__identityEEEvT0_T1_T2_T3_T4_T6_E12temp_storage+128];
	add.f64 	%fd225, %fd223, %fd224;
	ld.shared.f64 	%fd226, [_ZZN3cub18CUB_300001_SM_10006detail6reduce28DeviceReduceSingleTileKernelINS2_10policy_hubIdjN4cuda3std3__44plusIvEEE10Policy1000EPdSC_iS9_ddNS7_10__identityEEEvT0_T1_T2_T3_T4_T6_E12temp_storage+136];
	add.f64 	%fd227, %fd225, %fd226;
	ld.shared.f64 	%fd228, [_ZZN3cub18CUB_300001_SM_10006detail6reduce28DeviceReduceSingleTileKernelINS2_10policy_hubIdjN4cuda3std3__44plusIvEEE10Policy1000EPdSC_iS9_ddNS7_10__identityEEEvT0_T1_T2_T3_T4_T6_E12temp_storage+144];
	add.f64 	%fd229, %fd227, %fd228;
	ld.shared.f64 	%fd230, [_ZZN3cub18CUB_300001_SM_10006detail6reduce28DeviceReduceSingleTileKernelINS2_10policy_hubIdjN4cuda3std3__44plusIvEEE10Policy1000EPdSC_iS9_ddNS7_10__identityEEEvT0_T1_T2_T3_T4_T6_E12temp_storage+152];
	add.f64 	%fd231, %fd229, %fd230;
	ld.shared.f64 	%fd232, [_ZZN3cub18CUB_300001_SM_10006detail6reduce28DeviceReduceSingleTileKernelINS2_10policy_hubIdjN4cuda3std3__44plusIvEEE10Policy1000EPdSC_iS9_ddNS7_10__identityEEEvT0_T1_T2_T3_T4_T6_E12temp_storage+160];
	add.f64 	%fd233, %fd231, %fd232;
	ld.shared.f64 	%fd234, [_ZZN3cub18CUB_300001_SM_10006detail6reduce28DeviceReduceSingleTileKernelINS2_10policy_hubIdjN4cuda3std3__44plusIvEEE10Policy1000EPdSC_iS9_ddNS7_10__identityEEEvT0_T1_T2_T3_T4_T6_E12temp_storage+168];
	add.f64 	%fd235, %fd233, %fd234;
	ld.shared.f64 	%fd236, [_ZZN3cub18CUB_300001_SM_10006detail6reduce28DeviceReduceSingleTileKernelINS2_10policy_hubIdjN4cuda3std3__44plusIvEEE10Policy1000EPdSC_iS9_ddNS7_10__identityEEEvT0_T1_T2_T3_T4_T6_E12temp_storage+176];
	add.f64 	%fd251, %fd235, %fd236;
	bra.uni 	$L__BB6_37;
$L__BB6_17:
	// begin inline asm
	mov.u32 %r71, %laneid;
	// end inline asm
	and.b32  	%r87, %r1, 992;
	add.s32 	%r88, %r87, 32;
	setp.gt.s32 	%p21, %r88, %r36;
	not.b32 	%r89, %r87;
	add.s32 	%r90, %r36, %r89;
	selp.b32 	%r85, %r90, 31, %p21;
	mov.b32 	%r72, 1;
	mov.b32 	%r86, -1;
	// begin inline asm
	{  .reg .u32 lo;  .reg .u32 hi;  .reg .pred p;  .reg .f64 r0;  mov.b64 %fd124, %fd243;  mov.b64 {lo, hi}, %fd243;  shfl.sync.down.b32 lo|p, lo, %r72, %r85, %r86;  shfl.sync.down.b32 hi|p, hi, %r72, %r85, %r86;  mov.b64 r0, {lo, hi};  @p add.f64 %fd124, %fd124, r0;}
	// end inline asm
	mov.b32 	%r75, 2;
	// begin inline asm
	{  .reg .u32 lo;  .reg .u32 hi;  .reg .pred p;  .reg .f64 r0;  mov.b64 %fd126, %fd124;  mov.b64 {lo, hi}, %fd124;  shfl.sync.down.b32 lo|p, lo, %r75, %r85, %r86;  shfl.sync.down.b32 hi|p, hi, %r75, %r85, %r86;  mov.b64 r0, {lo, hi};  @p add.f64 %fd126, %fd126, r0;}
	// end inline asm
	mov.b32 	%r78, 4;
	// begin inline asm
	{  .reg .u32 lo;  .reg .u32 hi;  .reg .pred p;  .reg .f64 r0;  mov.b64 %fd128, %fd126;  mov.b64 {lo, hi}, %fd126;  shfl.sync.down.b32 lo|p, lo, %r78, %r85, %r86;  shfl.sync.down.b32 hi|p, hi, %r78, %r85, %r86;  mov.b64 r0, {lo, hi};  @p add.f64 %fd128, %fd128, r0;}
	// end inline asm
	mov.b32 	%r81, 8;
	// begin inline asm
	{  .reg .u32 lo;  .reg .u32 hi;  .reg .pred p;  .reg .f64 r0;  mov.b64 %fd130, %fd128;  mov.b64 {lo, hi}, %fd128;  shfl.sync.down.b32 lo|p, lo, %r81, %r85, %r86;  shfl.sync.down.b32 hi|p, hi, %r81, %r85, %r86;  mov.b64 r0, {lo, hi};  @p add.f64 %fd130, %fd130, r0;}
	// end inline asm
	mov.b32 	%r84, 16;
	// begin inline asm
	{  .reg .u32 lo;  .reg .u32 hi;  .reg .pred p;  .reg .f64 r0;  mov.b64 %fd251, %fd130;  mov.b64 {lo, hi}, %fd130;  shfl.sync.down.b32 lo|p, lo, %r84, %r85, %r86;  shfl.sync.down.b32 hi|p, hi, %r84, %r85, %r86;  mov.b64 r0, {lo, hi};  @p add.f64 %fd251, %fd251, r0;}
	// end inline asm
	setp.ne.s32 	%p22, %r71, 0;
	@%p22 bra 	$L__BB6_19;
	shr.u32 	%r91, %r1, 2;
	and.b32  	%r92, %r91, 248;
	mov.u32 	%r93, _ZZN3cub18CUB_300001_SM_10006detail6reduce28DeviceReduceSingleTileKernelINS2_10policy_hubIdjN4cuda3std3__44plusIvEEE10Policy1000EPdSC_iS9_ddNS7_10__identityEEEvT0_T1_T2_T3_T4_T6_E12temp_storage;
	add.s32 	%r94, %r93, %r92;
	st.shared.f64 	[%r94+24], %fd251;
$L__BB6_19:
	bar.sync 	0;
	setp.ne.s32 	%p23, %r1, 0;
	@%p23 bra 	$L__BB6_37;
	setp.gt.s32 	%p24, %r36, 32;
	ld.shared.f64 	%fd134, [_ZZN3cub18CUB_300001_SM_10006detail6reduce28DeviceReduceSingleTileKernelINS2_10policy_hubIdjN4cuda3std3__44plusIvEEE10Policy1000EPdSC_iS9_ddNS7_10__identityEEEvT0_T1_T2_T3_T4_T6_E12temp_storage+32];
	add.f64 	%fd135, %fd251, %fd134;
	selp.f64 	%fd136, %fd135, %fd251, %p24;
	setp.gt.s32 	%p25, %r36, 64;
	ld.shared.f64 	%fd137, [_ZZN3cub18CUB_300001_SM_10006detail6reduce28DeviceReduceSingleTileKernelINS2_10policy_hubIdjN4cuda3std3__44plusIvEEE10Policy1000EPdSC_iS9_ddNS7_10__identityEEEvT0_T1_T2_T3_T4_T6_E12temp_storage+40];
	add.f64 	%fd138, %fd137, %fd136;
	selp.f64 	%fd139, %fd138, %fd136, %p25;
	setp.gt.s32 	%p26, %r36, 96;
	ld.shared.f64 	%fd140, [_ZZN3cub18CUB_300001_SM_10006detail6reduce28DeviceReduceSingleTileKernelINS2_10policy_hubIdjN4cuda3std3__44plusIvEEE10Policy1000EPdSC_iS9_ddNS7_10__identityEEEvT0_T1_T2_T3_T4_T6_E12temp_storage+48];
	add.f64 	%fd141, %fd140, %fd139;
	selp.f64 	%fd142, %fd141, %fd139, %p26;
	setp.gt.s32 	%p27, %r36, 128;
	ld.shared.f64 	%fd143, [_ZZN3cub18CUB_300001_SM_10006detail6reduce28DeviceReduceSingleTileKernelINS2_10policy_hubIdjN4cuda3std3__44plusIvEEE10Policy1000EPdSC_iS9_ddNS7_10__identityEEEvT0_T1_T2_T3_T4_T6_E12temp_storage+56];
	add.f64 	%fd144, %fd143, %fd142;
	selp.f64 	%fd145, %fd144, %fd142, %p27;
	setp.gt.s32 	%p28, %r36, 160;
	ld.shared.f64 	%fd146, [_ZZN3cub18CUB_300001_SM_10006detail6reduce28DeviceReduceSingleTileKernelINS2_10policy_hubIdjN4cuda3std3__44plusIvEEE10Policy1000EPdSC_iS9_ddNS7_10__identityEEEvT0_T1_T2_T3_T4_T6_E12temp_storage+64];
	add.f64 	%fd147, %fd146, %fd145;
	selp.f64 	%fd148, %fd147, %fd145, %p28;
	setp.gt.s32 	%p29, %r36, 192;
	ld.shared.f64 	%fd149, [_ZZN3cub18CUB_300001_SM_10006detail6reduce28DeviceReduceSingleTileKernelINS2_10policy_hubIdjN4cuda3std3__44plusIvEEE10Policy1000EPdSC_iS9_ddNS7_10__identityEEEvT0_T1_T2_T3_T4_T6_E12temp_storage+72];
	add.f64 	%fd150, %fd149, %fd148;
	selp.f64 	%fd151, %fd150, %fd148, %p29;
	setp.gt.s32 	%p30, %r36, 224;
	ld.shared.f64 	%fd152, [_ZZN3cub18CUB_300001_SM_10006detail6reduce28DeviceReduceSingleTileKernelINS2_10policy_hubIdjN4cuda3std3__44plusIvEEE10Policy1000EPdSC_iS9_ddNS7_10__identityEEEvT0_T1_T2_T3_T4_T6_E12temp_storage+80];
	add.f64 	%fd153, %fd152, %fd151;
	selp.f64 	%fd154, %fd153, %fd151, %p30;
	setp.gt.s32 	%p31, %r36, 256;
	ld.shared.f64 	%fd155, [_ZZN3cub18CUB_300001_SM_10006detail6reduce28DeviceReduceSingleTileKernelINS2_10policy_hubIdjN4cuda3std3__44plusIvEEE10Policy1000EPdSC_iS9_ddNS7_10__identityEEEvT0_T1_T2_T3_T4_T6_E12temp_storage+88];
	add.f64 	%fd156, %fd155, %fd154;
	selp.f64 	%fd157, %fd156, %fd154, %p31;
	setp.gt.s32 	%p32, %r36, 288;
	ld.shared.f64 	%fd158, [_ZZN3cub18CUB_300001_SM_10006detail6reduce28DeviceReduceSingleTileKernelINS2_10policy_hubIdjN4cuda3std3__44plusIvEEE10Policy1000EPdSC_iS9_ddNS7_10__identityEEEvT0_T1_T2_T3_T4_T6_E12temp_storage+96];
	add.f64 	%fd159, %fd158, %fd157;
	selp.f64 	%fd160, %fd159, %fd157, %p32;
	setp.gt.s32 	%p33, %r36, 320;
	ld.shared.f64 	%fd161, [_ZZN3cub18CUB_300001_SM_10006detail6reduce28DeviceReduceSingleTileKernelINS2_10policy_hubIdjN4cuda3std3__44plusIvEEE10Policy1000EPdSC_iS9_ddNS7_10__identityEEEvT0_T1_T2_T3_T4_T6_E12temp_storage+104];
	add.f64 	%fd162, %fd161, %fd160;
	selp.f64 	%fd163, %fd162, %fd160, %p33;
	setp.gt.s32 	%p34, %r36, 352;
	ld.shared.f64 	%fd164, [_ZZN3cub18CUB_300001_SM_10006detail6reduce28DeviceReduceSingleTileKernelINS2_10policy_hubIdjN4cuda3std3__44plusIvEEE10Policy1000EPdSC_iS9_ddNS7_10__identityEEEvT0_T1_T2_T3_T4_T6_E12temp_storage+112];
	add.f64 	%fd165, %fd164, %fd163;
	selp.f64 	%fd166, %fd165, %fd163, %p34;
	setp.gt.s32 	%p35, %r36, 384;
	ld.shared.f64 	%fd167, [_ZZN3cub18CUB_300001_SM_10006detail6reduce28DeviceReduceSingleTileKernelINS2_10policy_hubIdjN4cuda3std3__44plusIvEEE10Policy1000EPdSC_iS9_ddNS7_10__identityEEEvT0_T1_T2_T3_T4_T6_E12temp_storage+120];
	add.f64 	%fd168, %fd167, %fd166;
	selp.f64 	%fd169, %fd168, %fd166, %p35;
	setp.gt.s32 	%p36, %r36, 416;
	ld.shared.f64 	%fd170, [_ZZN3cub18CUB_300001_SM_10006detail6reduce28DeviceReduceSingleTileKernelINS2_10policy_hubIdjN4cuda3std3__44plusIvEEE10Policy1000EPdSC_iS9_ddNS7_10__identityEEEvT0_T1_T2_T3_T4_T6_E12temp_storage+128];
	add.f64 	%fd171, %fd170, %fd169;
	selp.f64 	%fd172, %fd171, %fd169, %p36;
	setp.gt.s32 	%p37, %r36, 448;
	ld.shared.f64 	%fd173, [_ZZN3cub18CUB_300001_SM_10006detail6reduce28DeviceReduceSingleTileKernelINS2_10policy_hubIdjN4cuda3std3__44plusIvEEE10Policy1000EPdSC_iS9_ddNS7_10__identityEEEvT0_T1_T2_T3_T4_T6_E12temp_storage+136];
	add.f64 	%fd174, %fd173, %fd172;
	selp.f64 	%fd175, %fd174, %fd172, %p37;
	setp.gt.s32 	%p38, %r36, 480;
	ld.shared.f64 	%fd176, [_ZZN3cub18CUB_300001_SM_10006detail6reduce28DeviceReduceSingleTileKernelINS2_10policy_hubIdjN4cuda3std3__44plusIvEEE10Policy1000EPdSC_iS9_ddNS7_10__identityEEEvT0_T1_T2_T3_T4_T6_E12temp_storage+144];
	add.f64 	%fd177, %fd176, %fd175;
	selp.f64 	%fd178, %fd177, %fd175, %p38;
	setp.gt.s32 	%p39, %r36, 512;
	ld.shared.f64 	%fd179, [_ZZN3cub18CUB_300001_SM_10006detail6reduce28DeviceReduceSingleTileKernelINS2_10policy_hubIdjN4cuda3std3__44plusIvEEE10Policy1000EPdSC_iS9_ddNS7_10__identityEEEvT0_T1_T2_T3_T4_T6_E12temp_storage+152];
	add.f64 	%fd180, %fd179, %fd178;
	selp.f64 	%fd181, %fd180, %fd178, %p39;
	setp.gt.s32 	%p40, %r36, 544;
	ld.shared.f64 	%fd182, [_ZZN3cub18CUB_300001_SM_10006detail6reduce28DeviceReduceSingleTileKernelINS2_10policy_hubIdjN4cuda3std3__44plusIvEEE10Policy1000EPdSC_iS9_ddNS7_10__identityEEEvT0_T1_T2_T3_T4_T6_E12temp_storage+160];
	add.f64 	%fd183, %fd182, %fd181;
	selp.f64 	%fd184, %fd183, %fd181, %p40;
	setp.gt.s32 	%p41, %r36, 576;
	ld.shared.f64 	%fd185, [_ZZN3cub18CUB_300001_SM_10006detail6reduce28DeviceReduceSingleTileKernelINS2_10policy_hubIdjN4cuda3std3__44plusIvEEE10Policy1000EPdSC_iS9_ddNS7_10__identityEEEvT0_T1_T2_T3_T4_T6_E12temp_storage+168];
	add.f64 	%fd186, %fd185, %fd184;
	selp.f64 	%fd187, %fd186, %fd184, %p41;
	setp.gt.s32 	%p42, %r36, 608;
	ld.shared.f64 	%fd188, [_ZZN3cub18CUB_300001_SM_10006detail6reduce28DeviceReduceSingleTileKernelINS2_10policy_hubIdjN4cuda3std3__44plusIvEEE10Policy1000EPdSC_iS9_ddNS7_10__identityEEEvT0_T1_T2_T3_T4_T6_E12temp_storage+176];
	add.f64 	%fd189, %fd188, %fd187;
	selp.f64 	%fd251, %fd189, %fd187, %p42;
	bra.uni 	$L__BB6_37;
$L__BB6_21:
	mov.u32 	%r14, %tid.x;
	mul.wide.u32 	%rd27, %r14, 8;
	add.s64 	%rd12, %rd9, %rd27;
	// begin inline asm
	ld.global.nc.u64 %rd11, [%rd12];
	// end inline asm
	mov.b64 	%fd29, %rd11;
	add.s64 	%rd14, %rd12, 5120;
	// begin inline asm
	ld.global.nc.u64 %rd13, [%rd14];
	// end inline asm
	mov.b64 	%fd30, %rd13;
	add.s64 	%rd16, %rd12, 10240;
	// begin inline asm
	ld.global.nc.u64 %rd15, [%rd16];
	// end inline asm
	mov.b64 	%fd31, %rd15;
	add.s64 	%rd18, %rd12, 15360;
	// begin inline asm
	ld.global.nc.u64 %rd17, [%rd18];
	// end inline asm
	mov.b64 	%fd32, %rd17;
	add.s64 	%rd20, %rd12, 20480;
	// begin inline asm
	ld.global.nc.u64 %rd19, [%rd20];
	// end inline asm
	mov.b64 	%fd33, %rd19;
	add.s64 	%rd22, %rd12, 25600;
	// begin inline asm
	ld.global.nc.u64 %rd21, [%rd22];
	// end inline asm
	mov.b64 	%fd34, %rd21;
	add.s64 	%rd24, %rd12, 30720;
	// begin inline asm
	ld.global.nc.u64 %rd23, [%rd24];
	// end inline asm
	mov.b64 	%fd35, %rd23;
	add.s64 	%rd26, %rd12, 35840;
	// begin inline asm
	ld.global.nc.u64 %rd25, [%rd26];
	// end inline asm
	mov.b64 	%fd36, %rd25;
	add.f64 	%fd37, %fd29, %fd30;
	add.f64 	%fd38, %fd37, %fd31;
	add.f64 	%fd39, %fd38, %fd32;
	add.f64 	%fd40, %fd39, %fd33;
	add.f64 	%fd41, %fd40, %fd34;
	add.f64 	%fd42, %fd41, %fd35;
	add.f64 	%fd250, %fd42, %fd36;
	setp.lt.u32 	%p3, %r36, 10240;
	mov.b32 	%r123, 5120;
	@%p3 bra 	$L__BB6_25;
	add.s32 	%r15, %r36, -5120;
	mov.b32 	%r123, 5120;
$L__BB6_23:
	mul.wide.s32 	%rd44, %r123, 8;
	add.s64 	%rd29, %rd12, %rd44;
	// begin inline asm
	ld.global.nc.u64 %rd28, [%rd29];
	// end inline asm
	mov.b64 	%fd43, %rd28;
	add.s64 	%rd31, %rd29, 5120;
	// begin inline asm
	ld.global.nc.u64 %rd30, [%rd31];
	// end inline asm
	mov.b64 	%fd44, %rd30;
	add.s64 	%rd33, %rd29, 10240;
	// begin inline asm
	ld.global.nc.u64 %rd32, [%rd33];
	// end inline asm
	mov.b64 	%fd45, %rd32;
	add.s64 	%rd35, %rd29, 15360;
	// begin inline asm
	ld.global.nc.u64 %rd34, [%rd35];
	// end inline asm
	mov.b64 	%fd46, %rd34;
	add.s64 	%rd37, %rd29, 20480;
	// begin inline asm
	ld.global.nc.u64 %rd36, [%rd37];
	// end inline asm
	mov.b64 	%fd47, %rd36;
	add.s64 	%rd39, %rd29, 25600;
	// begin inline asm
	ld.global.nc.u64 %rd38, [%rd39];
	// end inline asm
	mov.b64 	%fd48, %rd38;
	add.s64 	%rd41, %rd29, 30720;
	// begin inline asm
	ld.global.nc.u64 %rd40, [%rd41];
	// end inline asm
	mov.b64 	%fd49, %rd40;
	add.s64 	%rd43, %rd29, 35840;
	// begin inline asm
	ld.global.nc.u64 %rd42, [%rd43];
	// end inline asm
	mov.b64 	%fd50, %rd42;
	add.f64 	%fd51, %fd250, %fd43;
	add.f64 	%fd52, %fd51, %fd44;
	add.f64 	%fd53, %fd52, %fd45;
	add.f64 	%fd54, %fd53, %fd46;
	add.f64 	%fd55, %fd54, %fd47;
	add.f64 	%fd56, %fd55, %fd48;
	add.f64 	%fd57, %fd56, %fd49;
	add.f64 	%fd250, %fd57, %fd50;
	sub.s32 	%r39, %r36, %r123;
	setp.lt.s32 	%p4, %r39, 5120;
	@%p4 bra 	$L__BB6_33;
	add.s32 	%r123, %r123, 5120;
	setp.le.s32 	%p5, %r123, %r15;
	@%p5 bra 	$L__BB6_23;
$L__BB6_25:
	setp.le.s32 	%p6, %r36, %r123;
	@%p6 bra 	$L__BB6_33;
	sub.s32 	%r19, %r36, %r123;
	setp.ge.s32 	%p7, %r14, %r19;
	@%p7 bra 	$L__BB6_33;
	not.b32 	%r40, %r14;
	add.s32 	%r41, %r36, %r40;
	sub.s32 	%r20, %r41, %r123;
	mul.hi.u32 	%r42, %r20, -858993459;
	shr.u32 	%r43, %r42, 9;
	add.s32 	%r21, %r43, 1;
	and.b32  	%r44, %r43, 3;
	setp.eq.s32 	%p8, %r44, 3;
	mov.u32 	%r127, %r14;
	@%p8 bra 	$L__BB6_30;
	add.s32 	%r125, %r14, %r123;
	and.b32  	%r45, %r21, 3;
	neg.s32 	%r124, %r45;
	mov.u32 	%r127, %r14;
$L__BB6_29:
	.pragma "nounroll";
	mul.wide.u32 	%rd47, %r125, 8;
	add.s64 	%rd46, %rd9, %rd47;
	// begin inline asm
	ld.global.nc.u64 %rd45, [%rd46];
	// end inline asm
	mov.b64 	%fd59, %rd45;
	add.f64 	%fd250, %fd250, %fd59;
	add.s32 	%r127, %r127, 640;
	add.s32 	%r125, %r125, 640;
	add.s32 	%r124, %r124, 1;
	setp.ne.s32 	%p9, %r124, 0;
	@%p9 bra 	$L__BB6_29;
$L__BB6_30:
	setp.lt.u32 	%p10, %r20, 1920;
	@%p10 bra 	$L__BB6_33;
	cvt.u64.u32 	%rd48, %r127;
	cvt.u64.u32 	%rd49, %r123;
	add.s64 	%rd50, %rd48, %rd49;
	shl.b64 	%rd51, %rd50, 3;
	add.s64 	%rd52, %rd51, %rd9;
	add.s64 	%rd78, %rd52, 10240;
	add.s32 	%r128, %r127, %r123;
$L__BB6_32:
	mul.wide.u32 	%rd61, %r128, 8;
	add.s64 	%rd54, %rd9, %rd61;
	// begin inline asm
	ld.global.nc.u64 %rd53, [%rd54];
	// end inline asm
	mov.b64 	%fd60, %rd53;
	add.f64 	%fd61, %fd250, %fd60;
	add.s64 	%rd56, %rd78, -5120;
	// begin inline asm
	ld.global.nc.u64 %rd55, [%rd56];
	// end inline asm
	mov.b64 	%fd62, %rd55;
	add.f64 	%fd63, %fd61, %fd62;
	// begin inline asm
	ld.global.nc.u64 %rd57, [%rd78];
	// end inline asm
	mov.b64 	%fd64, %rd57;
	add.f64 	%fd65, %fd63, %fd64;
	add.s64 	%rd60, %rd78, 5120;
	// begin inline asm
	ld.global.nc.u64 %rd59, [%rd60];
	// end inline asm
	mov.b64 	%fd66, %rd59;
	add.f64 	%fd250, %fd65, %fd66;
	add.s32 	%r127, %r127, 2560;
	add.s64 	%rd78, %rd78, 20480;
	add.s32 	%r128, %r128, 2560;
	setp.lt.s32 	%p11, %r127, %r19;
	@%p11 bra 	$L__BB6_32;
$L__BB6_33:
	// begin inline asm
	mov.u32 %r46, %laneid;
	// end inline asm
	mov.b32 	%r47, 1;
	mov.b32 	%r60, 31;
	mov.b32 	%r61, -1;
	// begin inline asm
	{  .reg .u32 lo;  .reg .u32 hi;  .reg .pred p;  .reg .f64 r0;  mov.b64 %fd67, %fd250;  mov.b64 {lo, hi}, %fd250;  shfl.sync.down.b32 lo|p, lo, %r47, %r60, %r61;  shfl.sync.down.b32 hi|p, hi, %r47, %r60, %r61;  mov.b64 r0, {lo, hi};  @p add.f64 %fd67, %fd67, r0;}
	// end inline asm
	mov.b32 	%r50, 2;
	// begin inline asm
	{  .reg .u32 lo;  .reg .u32 hi;  .reg .pred p;  .reg .f64 r0;  mov.b64 %fd69, %fd67;  mov.b64 {lo, hi}, %fd67;  shfl.sync.down.b32 lo|p, lo, %r50, %r60, %r61;  shfl.sync.down.b32 hi|p, hi, %r50, %r60, %r61;  mov.b64 r0, {lo, hi};  @p add.f64 %fd69, %fd69, r0;}
	// end inline asm
	mov.b32 	%r53, 4;
	// begin inline asm
	{  .reg .u32 lo;  .reg .u32 hi;  .reg .pred p;  .reg .f64 r0;  mov.b64 %fd71, %fd69;  mov.b64 {lo, hi}, %fd69;  shfl.sync.down.b32 lo|p, lo, %r53, %r60, %r61;  shfl.sync.down.b32 hi|p, hi, %r53, %r60, %r61;  mov.b64 r0, {lo, hi};  @p add.f64 %fd71, %fd71, r0;}
	// end inline asm
	mov.b32 	%r56, 8;
	// begin inline asm
	{  .reg .u32 lo;  .reg .u32 hi;  .reg .pred p;  .reg .f64 r0;  mov.b64 %fd73, %fd71;  mov.b64 {lo, hi}, %fd71;  shfl.sync.down.b32 lo|p, lo, %r56, %r60, %r61;  shfl.sync.down.b32 hi|p, hi, %r56, %r60, %r61;  mov.b64 r0, {lo, hi};  @p add.f64 %fd73, %fd73, r0;}
	// end inline asm
	mov.b32 	%r59, 16;
	// begin inline asm
	{  .reg .u32 lo;  .reg .u32 hi;  .reg .pred p;  .reg .f64 r0;  mov.b64 %fd251, %fd73;  mov.b64 {lo, hi}, %fd73;  shfl.sync.down.b32 lo|p, lo, %r59, %r60, %r61;  shfl.sync.down.b32 hi|p, hi, %r59, %r60, %r61;  mov.b64 r0, {lo, hi};  @p add.f64 %fd251, %fd251, r0;}
	// end inline asm
	setp.ne.s32 	%p12, %r46, 0;
	@%p12 bra 	$L__BB6_35;
	shr.u32 	%r62, %r14, 2;
	and.b32  	%r63, %r62, 248;
	mov.u32 	%r64, _ZZN3cub18CUB_300001_SM_10006detail6reduce28DeviceReduceSingleTileKernelINS2_10policy_hubIdjN4cuda3std3__44plusIvEEE10Policy1000EPdSC_iS9_ddNS7_10__identityEEEvT0_T1_T2_T3_T4_T6_E12temp_storage;
	add.s32 	%r65, %r64, %r63;
	st.shared.f64 	[%r65+24], %fd251;
$L__BB6_35:
	bar.sync 	0;
	setp.ne.s32 	%p13, %r14, 0;
	@%p13 bra 	$L__BB6_37;
	ld.shared.f64 	%fd77, [_ZZN3cub18CUB_300001_SM_10006detail6reduce28DeviceReduceSingleTileKernelINS2_10policy_hubIdjN4cuda3std3__44plusIvEEE10Policy1000EPdSC_iS9_ddNS7_10__identityEEEvT0_T1_T2_T3_T4_T6_E12temp_storage+32];
	add.f64 	%fd78, %fd251, %fd77;
	ld.shared.f64 	%fd79, [_ZZN3cub18CUB_300001_SM_10006detail6reduce28DeviceReduceSingleTileKernelINS2_10policy_hubIdjN4cuda3std3__44plusIvEEE10Policy1000EPdSC_iS9_ddNS7_10__identityEEEvT0_T1_T2_T3_T4_T6_E12temp_storage+40];
	add.f64 	%fd80, %fd78, %fd79;
	ld.shared.f64 	%fd81, [_ZZN3cub18CUB_300001_SM_10006detail6reduce28DeviceReduceSingleTileKernelINS2_10policy_hubIdjN4cuda3std3__44plusIvEEE10Policy1000EPdSC_iS9_ddNS7_10__identityEEEvT0_T1_T2_T3_T4_T6_E12temp_storage+48];
	add.f64 	%fd82, %fd80, %fd81;
	ld.shared.f64 	%fd83, [_ZZN3cub18CUB_300001_SM_10006detail6reduce28DeviceReduceSingleTileKernelINS2_10policy_hubIdjN4cuda3std3__44plusIvEEE10Policy1000EPdSC_iS9_ddNS7_10__identityEEEvT0_T1_T2_T3_T4_T6_E12temp_storage+56];
	add.f64 	%fd84, %fd82, %fd83;
	ld.shared.f64 	%fd85, [_ZZN3cub18CUB_300001_SM_10006detail6reduce28DeviceReduceSingleTileKernelINS2_10policy_hubIdjN4cuda3std3__44plusIvEEE10Policy1000EPdSC_iS9_ddNS7_10__identityEEEvT0_T1_T2_T3_T4_T6_E12temp_storage+64];
	add.f64 	%fd86, %fd84, %fd85;
	ld.shared.f64 	%fd87, [_ZZN3cub18CUB_300001_SM_10006detail6reduce28DeviceReduceSingleTileKernelINS2_10policy_hubIdjN4cuda3std3__44plusIvEEE10Policy1000EPdSC_iS9_ddNS7_10__identityEEEvT0_T1_T2_T3_T4_T6_E12temp_storage+72];
	add.f64 	%fd88, %fd86, %fd87;
	ld.shared.f64 	%fd89, [_ZZN3cub18CUB_300001_SM_10006detail6reduce28DeviceReduceSingleTileKernelINS2_10policy_hubIdjN4cuda3std3__44plusIvEEE10Policy1000EPdSC_iS9_ddNS7_10__identityEEEvT0_T1_T2_T3_T4_T6_E12temp_storage+80];
	add.f64 	%fd90, %fd88, %fd89;
	ld.shared.f64 	%fd91, [_ZZN3cub18CUB_300001_SM_10006detail6reduce28DeviceReduceSingleTileKernelINS2_10policy_hubIdjN4cuda3std3__44plusIvEEE10Policy1000EPdSC_iS9_ddNS7_10__identityEEEvT0_T1_T2_T3_T4_T6_E12temp_storage+88];
	add.f64 	%fd92, %fd90, %fd91;
	ld.shared.f64 	%fd93, [_ZZN3cub18CUB_300001_SM_10006detail6reduce28DeviceReduceSingleTileKernelINS2_10policy_hubIdjN4cuda3std3__44plusIvEEE10Policy1000EPdSC_iS9_ddNS7_10__identityEEEvT0_T1_T2_T3_T4_T6_E12temp_storage+96];
	add.f64 	%fd94, %fd92, %fd93;
	ld.shared.f64 	%fd95, [_ZZN3cub18CUB_300001_SM_10006detail6reduce28DeviceReduceSingleTileKernelINS2_10policy_hubIdjN4cuda3std3__44plusIvEEE10Policy1000EPdSC_iS9_ddNS7_10__identityEEEvT0_T1_T2_T3_T4_T6_E12temp_storage+104];
	add.f64 	%fd96, %fd94, %fd95;
	ld.shared.f64 	%fd97, [_ZZN3cub18CUB_300001_SM_10006detail6reduce28DeviceReduceSingleTileKernelINS2_10policy_hubIdjN4cuda3std3__44plusIvEEE10Policy1000EPdSC_iS9_ddNS7_10__identityEEEvT0_T1_T2_T3_T4_T6_E12temp_storage+112];
	add.f64 	%fd98, %fd96, %fd97;
	ld.shared.f64 	%fd99, [_ZZN3cub18CUB_300001_SM_10006detail6reduce28DeviceReduceSingleTileKernelINS2_10policy_hubIdjN4cuda3std3__44plusIvEEE10Policy1000EPdSC_iS9_ddNS7_10__identityEEEvT0_T1_T2_T3_T4_T6_E12temp_storage+120];
	add.f64 	%fd100, %fd98, %fd99;
	ld.shared.f64 	%fd101, [_ZZN3cub18CUB_300001_SM_10006detail6reduce28DeviceReduceSingleTileKernelINS2_10policy_hubIdjN4cuda3std3__44plusIvEEE10Policy1000EPdSC_iS9_ddNS7_10__identityEEEvT0_T1_T2_T3_T4_T6_E12temp_storage+128];
	add.f64 	%fd102, %fd100, %fd101;
	ld.shared.f64 	%fd103, [_ZZN3cub18CUB_300001_SM_10006detail6reduce28DeviceReduceSingleTileKernelINS2_10policy_hubIdjN4cuda3std3__44plusIvEEE10Policy1000EPdSC_iS9_ddNS7_10__identityEEEvT0_T1_T2_T3_T4_T6_E12temp_storage+136];
	add.f64 	%fd104, %fd102, %fd103;
	ld.shared.f64 	%fd105, [_ZZN3cub18CUB_300001_SM_10006detail6reduce28DeviceReduceSingleTileKernelINS2_10policy_hubIdjN4cuda3std3__44plusIvEEE10Policy1000EPdSC_iS9_ddNS7_10__identityEEEvT0_T1_T2_T3_T4_T6_E12temp_storage+144];
	add.f64 	%fd106, %fd104, %fd105;
	ld.shared.f64 	%fd107, [_ZZN3cub18CUB_300001_SM_10006detail6reduce28DeviceReduceSingleTileKernelINS2_10policy_hubIdjN4cuda3std3__44plusIvEEE10Policy1000EPdSC_iS9_ddNS7_10__identityEEEvT0_T1_T2_T3_T4_T6_E12temp_storage+152];
	add.f64 	%fd108, %fd106, %fd107;
	ld.shared.f64 	%fd109, [_ZZN3cub18CUB_300001_SM_10006detail6reduce28DeviceReduceSingleTileKernelINS2_10policy_hubIdjN4cuda3std3__44plusIvEEE10Policy1000EPdSC_iS9_ddNS7_10__identityEEEvT0_T1_T2_T3_T4_T6_E12temp_storage+160];
	add.f64 	%fd110, %fd108, %fd109;
	ld.shared.f64 	%fd111, [_ZZN3cub18CUB_300001_SM_10006detail6reduce28DeviceReduceSingleTileKernelINS2_10policy_hubIdjN4cuda3std3__44plusIvEEE10Policy1000EPdSC_iS9_ddNS7_10__identityEEEvT0_T1_T2_T3_T4_T6_E12temp_storage+168];
	add.f64 	%fd112, %fd110, %fd111;
	ld.shared.f64 	%fd113, [_ZZN3cub18CUB_300001_SM_10006detail6reduce28DeviceReduceSingleTileKernelINS2_10policy_hubIdjN4cuda3std3__44plusIvEEE10Policy1000EPdSC_iS9_ddNS7_10__identityEEEvT0_T1_T2_T3_T4_T6_E12temp_storage+176];
	add.f64 	%fd251, %fd112, %fd113;
$L__BB6_37:
	mov.u32 	%r115, %tid.x;
	setp.ne.s32 	%p45, %r115, 0;
	@%p45 bra 	$L__BB6_39;
	add.f64 	%fd237, %fd28, %fd251;
	st.global.f64 	[%rd1], %fd237;
$L__BB6_39:
	ret;

}


// ===== COMPILED SASS (sm_100) =====

	.target	sm_100

	.elftype	@"ET_EXEC"


//--------------------- .note.nv.tkinfo           --------------------------
	.section	.note.nv.tkinfo,"",@"SHT_NOTE"
	.sectionflags	@"SHF_NOTE_NV_TKINFO"
	.tkinfo
        /*0018*/ 	.word	0x00000002
        /*0030*/ 	.string	""
        /*0030*/ 	.string	"ptxas"
        /*0030*/ 	.string	"Cuda compilation tools, release 13.0, V13.0.88"
        /*0030*/ 	.string	"Build cuda_13.0.r13.0/compiler.36424714_0"
        /*0030*/ 	.string	"-arch sm_100 -m 64 "



//--------------------- .note.nv.cuinfo           --------------------------
	.section	.note.nv.cuinfo,"",@"SHT_NOTE"
	.sectionflags	@"SHF_NOTE_NV_CUINFO"
        /*0018*/ 	.short	0x0002
        /*001a*/ 	.short	0x0064
        /*001c*/ 	.short	0x0082
	.zero		2


//--------------------- .nv.info                  --------------------------
	.section	.nv.info,"",@"SHT_CUDA_INFO"
	.align	4


	//----- nvinfo : EIATTR_REGCOUNT
	.align		4
        /*0000*/ 	.byte	0x04, 0x2f
        /*0002*/ 	.short	(.L_41 - .L_40)
	.align		4
.L_40:
        /*0004*/ 	.word	index@(_Z19leapfrog_first_partP7double3S0_S0_S0_)
        /*0008*/ 	.word	0x00000014


	//----- nvinfo : EIATTR_FRAME_SIZE
	.align		4
.L_41:
        /*000c*/ 	.byte	0x04, 0x11
        /*000e*/ 	.short	(.L_43 - .L_42)
	.align		4
.L_42:
        /*0010*/ 	.word	index@(_Z19leapfrog_first_partP7double3S0_S0_S0_)
        /*0014*/ 	.word	0x00000000


	//----- nvinfo : EIATTR_REGCOUNT
	.align		4
.L_43:
        /*0018*/ 	.byte	0x04, 0x2f
        /*001a*/ 	.short	(.L_45 - .L_44)
	.align		4
.L_44:
        /*001c*/ 	.word	index@(_Z16calculate_forcesP7double3S0_PfPd)
        /*0020*/ 	.word	0x0000002e


	//----- nvinfo : EIATTR_FRAME_SIZE
	.align		4
.L_45:
        /*0024*/ 	.byte	0x04, 0x11
        /*0026*/ 	.short	(.L_47 - .L_46)
	.align		4
.L_46:
        /*0028*/ 	.word	index@($__internal_1_$__cuda_sm20_dsqrt_rn_f64_mediumpath_v1)
        /*002c*/ 	.word	0x00000000


	//----- nvinfo : EIATTR_FRAME_SIZE
	.align		4
.L_47:
        /*0030*/ 	.byte	0x04, 0x11
        /*0032*/ 	.short	(.L_49 - .L_48)
	.align		4
.L_48:
        /*0034*/ 	.word	index@($__internal_0_$__cuda_sm20_dblrcp_rn_slowpath_v3)
        /*0038*/ 	.word	0x00000000


	//----- nvinfo : EIATTR_FRAME_SIZE
	.align		4
.L_49:
        /*003c*/ 	.byte	0x04, 0x11
        /*003e*/ 	.short	(.L_51 - .L_50)
	.align		4
.L_50:
        /*0040*/ 	.word	index@(_Z16calculate_forcesP7double3S0_PfPd)
        /*0044*/ 	.word	0x00000000


	//----- nvinfo : EIATTR_REGCOUNT
	.align		4
.L_51:
        /*0048*/ 	.byte	0x04, 0x2f
        /*004a*/ 	.short	(.L_53 - .L_52)
	.align		4
.L_52:
        /*004c*/ 	.word	index@(_Z19leapfrog_final_partP7double3S0_PdPf)
        /*0050*/ 	.word	0x00000012


	//----- nvinfo : EIATTR_FRAME_SIZE
	.align		4
.L_53:
        /*0054*/ 	.byte	0x04, 0x11
        /*0056*/ 	.short	(.L_55 - .L_54)
	.align		4
.L_54:
        /*0058*/ 	.word	index@(_Z19leapfrog_final_partP7double3S0_PdPf)
        /*005c*/ 	.word	0x00000000


	//----- nvinfo : EIATTR_REGCOUNT
	.align		4
.L_55:
        /*0060*/ 	.byte	0x04, 0x2f
        /*0062*/ 	.short	(.L_57 - .L_56)
	.align		4
.L_56:
        /*0064*/ 	.word	index@(_ZN3cub18CUB_300001_SM_10006detail11EmptyKernelIvEEvv)
        /*0068*/ 	.word	0x00000004


	//----- nvinfo : EIATTR_FRAME_SIZE
	.align		4
.L_57:
        /*006c*/ 	.byte	0x04, 0x11
        /*006e*/ 	.short	(.L_59 - .L_58)
	.align		4
.L_58:
        /*0070*/ 	.word	index@(_ZN3cub18CUB_300001_SM_10006detail11EmptyKernelIvEEvv)
        /*0074*/ 	.word	0x00000000


	//----- nvinfo : EIATTR_REGCOUNT
	.align		4
.L_59:
        /*0078*/ 	.byte	0x04, 0x2f
        /*007a*/ 	.short	(.L_61 - .L_60)
	.align		4
.L_60:
        /*007c*/ 	.word	index@(_ZN3cub18CUB_300001_SM_10006detail6reduce28DeviceReduceSingleTileKernelINS2_10policy_hubIdjN4cuda3std3__44plusIvEEE10Policy1000EPdSC_jS9_ddNS7_10__identityEEEvT0_T1_T2_T3_T4_T6_)
        /*0080*/ 	.word	0x0000002c


	//----- nvinfo : EIATTR_FRAME_SIZE
	.align		4
.L_61:
        /*0084*/ 	.byte	0x04, 0x11
        /*0086*/ 	.short	(.L_63 - .L_62)
	.align		4
.L_62:
        /*0088*/ 	.word	index@(_ZN3cub18CUB_300001_SM_10006detail6reduce28DeviceReduceSingleTileKernelINS2_10policy_hubIdjN4cuda3std3__44plusIvEEE10Policy1000EPdSC_jS9_ddNS7_10__identityEEEvT0_T1_T2_T3_T4_T6_)
        /*008c*/ 	.word	0x00000000


	//----- nvinfo : EIATTR_REGCOUNT
	.align		4
.L_63:
        /*0090*/ 	.byte	0x04, 0x2f
        /*0092*/ 	.short	(.L_65 - .L_64)
	.align		4
.L_64:
        /*0094*/ 	.word	index@(_ZN3cub18CUB_300001_SM_10006detail6reduce18DeviceReduceKernelINS2_10policy_hubIdjN4cuda3std3__44plusIvEEE10Policy1000EPdjS9_dNS7_10__identityEEEvT0_PT3_T1_NS0_13GridEvenShareISH_EET2_T4_)
        /*0098*/ 	.word	0x0000001c


	//----- nvinfo : EIATTR_FRAME_SIZE
	.align		4
.L_65:
        /*009c*/ 	.byte	0x04, 0x11
        /*009e*/ 	.short	(.L_67 - .L_66)
	.align		4
.L_66:
        /*00a0*/ 	.word	index@(_ZN3cub18CUB_300001_SM_10006detail6reduce18DeviceReduceKernelINS2_10policy_hubIdjN4cuda3std3__44plusIvEEE10Policy1000EPdjS9_dNS7_10__identityEEEvT0_PT3_T1_NS0_13GridEvenShareISH_EET2_T4_)
        /*00a4*/ 	.word	0x00000000


	//----- nvinfo : EIATTR_REGCOUNT
	.align		4
.L_67:
        /*00a8*/ 	.byte	0x04, 0x2f
        /*00aa*/ 	.short	(.L_69 - .L_68)
	.align		4
.L_68:
        /*00ac*/ 	.word	index@(_ZN3cub18CUB_300001_SM_10006detail6reduce28DeviceReduceSingleTileKernelINS2_10policy_hubIdjN4cuda3std3__44plusIvEEE10Policy1000EPdSC_iS9_ddNS7_10__identityEEEvT0_T1_T2_T3_T4_T6_)
        /*00b0*/ 	.word	0x00000030


	//----- nvinfo : EIATTR_FRAME_SIZE
	.align		4
.L_69:
        /*00b4*/ 	.byte	0x04, 0x11
        /*00b6*/ 	.short	(.L_71 - .L_70)
	.align		4
.L_70:
        /*00b8*/ 	.word	index@(_ZN3cub18CUB_300001_SM_10006detail6reduce28DeviceReduceSingleTileKernelINS2_10policy_hubIdjN4cuda3std3__44plusIvEEE10Policy1000EPdSC_iS9_ddNS7_10__identityEEEvT0_T1_T2_T3_T4_T6_)
        /*00bc*/ 	.word	0x00000000


	//----- nvinfo : EIATTR_MIN_STACK_SIZE
	.align		4
.L_71:
        /*00c0*/ 	.byte	0x04, 0x12
        /*00c2*/ 	.short	(.L_73 - .L_72)
	.align		4
.L_72:
        /*00c4*/ 	.word	index@(_ZN3cub18CUB_300001_SM_10006detail6reduce28DeviceReduceSingleTileKernelINS2_10policy_hubIdjN4cuda3std3__44plusIvEEE10Policy1000EPdSC_iS9_ddNS7_10__identityEEEvT0_T1_T2_T3_T4_T6_)
        /*00c8*/ 	.word	0x00000000


	//----- nvinfo : EIATTR_MIN_STACK_SIZE
	.align		4
.L_73:
        /*00cc*/ 	.byte	0x04, 0x12
        /*00ce*/ 	.short	(.L_75 - .L_74)
	.align		4
.L_74:
        /*00d0*/ 	.word	index@(_ZN3cub18CUB_300001_SM_10006detail6reduce18DeviceReduceKernelINS2_10policy_hubIdjN4cuda3std3__44plusIvEEE10Policy1000EPdjS9_dNS7_10__identityEEEvT0_PT3_T1_NS0_13GridEvenShareISH_EET2_T4_)
        /*00d4*/ 	.word	0x00000000


	//----- nvinfo : EIATTR_MIN_STACK_SIZE
	.align		4
.L_75:
        /*00d8*/ 	.byte	0x04, 0x12
        /*00da*/ 	.short	(.L_77 - .L_76)
	.align		4
.L_76:
        /*00dc*/ 	.word	index@(_ZN3cub18CUB_300001_SM_10006detail6reduce28DeviceReduceSingleTileKernelINS2_10policy_hubIdjN4cuda3std3__44plusIvEEE10Policy1000EPdSC_jS9_ddNS7_10__identityEEEvT0_T1_T2_T3_T4_T6_)
        /*00e0*/ 	.word	0x00000000


	//----- nvinfo : EIATTR_MIN_STACK_SIZE
	.align		4
.L_77:
        /*00e4*/ 	.byte	0x04, 0x12
        /*00e6*/ 	.short	(.L_79 - .L_78)
	.align		4
.L_78:
        /*00e8*/ 	.word	index@(_ZN3cub18CUB_300001_SM_10006detail11EmptyKernelIvEEvv)
        /*00ec*/ 	.word	0x00000000


	//----- nvinfo : EIATTR_MIN_STACK_SIZE
	.align		4
.L_79:
        /*00f0*/ 	.byte	0x04, 0x12
        /*00f2*/ 	.short	(.L_81 - .L_80)
	.align		4
.L_80:
        /*00f4*/ 	.word	index@(_Z19leapfrog_final_partP7double3S0_PdPf)
        /*00f8*/ 	.word	0x00000000


	//----- nvinfo : EIATTR_MIN_STACK_SIZE
	.align		4
.L_81:
        /*00fc*/ 	.byte	0x04, 0x12
        /*00fe*/ 	.short	(.L_83 - .L_82)
	.align		4
.L_82:
        /*0100*/ 	.word	index@(_Z16calculate_forcesP7double3S0_PfPd)
        /*0104*/ 	.word	0x00000000


	//----- nvinfo : EIATTR_MIN_STACK_SIZE
	.align		4
.L_83:
        /*0108*/ 	.byte	0x04, 0x12
        /*010a*/ 	.short	(.L_85 - .L_84)
	.align		4
.L_84:
        /*010c*/ 	.word	index@(_Z19leapfrog_first_partP7double3S0_S0_S0_)
        /*0110*/ 	.word	0x00000000
.L_85:


//--------------------- .nv.compat                --------------------------
	.section	.nv.compat,"",@"SHT_CUDA_COMPAT_INFO"
	.align	4
        /*0000*/ 	.byte	0x02, 0x09, 0x00, 0x00, 0x02, 0x02, 0x01, 0x00, 0x02, 0x05, 0x05, 0x00, 0x03, 0x07, 0x01, 0x01
        /*0010*/ 	.byte	0x02, 0x03, 0x00, 0x00, 0x02, 0x06, 0x01, 0x00, 0x04, 0x0b, 0x08, 0x00, 0x01, 0x00, 0x00, 0x00
        /*0020*/ 	.byte	0x00, 0x00, 0x00, 0x00


//--------------------- .nv.info._ZN3cub18CUB_300001_SM_10006detail6reduce28DeviceReduceSingleTileKernelINS2_10policy_hubIdjN4cuda3std3__44plusIvEEE10Policy1000EPdSC_iS9_ddNS7_10__identityEEEvT0_T1_T2_T3_T4_T6_ --------------------------
	.section	.nv.info._ZN3cub18CUB_300001_SM_10006detail6reduce28DeviceReduceSingleTileKernelINS2_10policy_hubIdjN4cuda3std3__44plusIvEEE10Policy1000EPdSC_iS9_ddNS7_10__identityEEEvT0_T1_T2_T3_T4_T6_,"",@"SHT_CUDA_INFO"
	.sectionflags	@""
	.align	4


	//----- nvinfo : EIATTR_CUDA_API_VERSION
	.align		4
        /*0000*/ 	.byte	0x04, 0x37
        /*0002*/ 	.short	(.L_87 - .L_86)
.L_86:
        /*0004*/ 	.word	0x00000082


	//----- nvinfo : EIATTR_KPARAM_INFO
	.align		4
.L_87:
        /*0008*/ 	.byte	0x04, 0x17
        /*000a*/ 	.short	(.L_89 - .L_88)
.L_88:
        /*000c*/ 	.word	0x00000000
        /*0010*/ 	.short	0x0005
        /*0012*/ 	.short	0x0020
        /*0014*/ 	.byte	0x00, 0xf0, 0x05, 0x00


	//----- nvinfo : EIATTR_KPARAM_INFO
	.align		4
.L_89:
        /*0018*/ 	.byte	0x04, 0x17
        /*001a*/ 	.short	(.L_91 - .L_90)
.L_90:
        /*001c*/ 	.word	0x00000000
        /*0020*/ 	.short	0x0004
        /*0022*/ 	.short	0x0018
        /*0024*/ 	.byte	0x00, 0xf0, 0x21, 0x00


	//----- nvinfo : EIATTR_KPARAM_INFO
	.align		4
.L_91:
        /*0028*/ 	.byte	0x04, 0x17
        /*002a*/ 	.short	(.L_93 - .L_92)
.L_92:
        /*002c*/ 	.word	0x00000000
        /*0030*/ 	.short	0x0003
        /*0032*/ 	.short	0x0014
        /*0034*/ 	.byte	0x00, 0xf0, 0x05, 0x00


	//----- nvinfo : EIATTR_KPARAM_INFO
	.align		4
.L_93:
        /*0038*/ 	.byte	0x04, 0x17
        /*003a*/ 	.short	(.L_95 - .L_94)
.L_94:
        /*003c*/ 	.word	0x00000000
        /*0040*/ 	.short	0x0002
        /*0042*/ 	.short	0x0010
        /*0044*/ 	.byte	0x00, 0xf0, 0x11, 0x00


	//----- nvinfo : EIATTR_KPARAM_INFO
	.align		4
.L_95:
        /*0048*/ 	.byte	0x04, 0x17
        /*004a*/ 	.short	(.L_97 - .L_96)
.L_96:
        /*004c*/ 	.word	0x00000000
        /*0050*/ 	.short	0x0001
        /*0052*/ 	.short	0x0008
        /*0054*/ 	.byte	0x00, 0xf5, 0x21, 0x00


	//----- nvinfo : EIATTR_KPARAM_INFO
	.align		4
.L_97:
        /*0058*/ 	.byte	0x04, 0x17
        /*005a*/ 	.short	(.L_99 - .L_98)
.L_98:
        /*005c*/ 	.word	0x00000000
        /*0060*/ 	.short	0x0000
        /*0062*/ 	.short	0x0000
        /*0064*/ 	.byte	0x00, 0xf5, 0x21, 0x00


	//----- nvinfo : EIATTR_SPARSE_MMA_MASK
	.align		4
.L_99:
        /*0068*/ 	.byte	0x03, 0x50
        /*006a*/ 	.short	0x0000


	//----- nvinfo : EIATTR_MAXREG_COUNT
	.align		4
        /*006c*/ 	.byte	0x03, 0x1b
        /*006e*/ 	.short	0x0060


	//----- nvinfo : EIATTR_NUM_BARRIERS
	.align		4
        /*0070*/ 	.byte	0x02, 0x4c
        /*0072*/ 	.byte	0x01
	.zero		1


	//----- nvinfo : EIATTR_MERCURY_ISA_VERSION
	.align		4
        /*0074*/ 	.byte	0x03, 0x5f
        /*0076*/ 	.short	0x0101


	//----- nvinfo : EIATTR_COOP_GROUP_MASK_REGIDS
	.align		4
        /*0078*/ 	.byte	0x04, 0x29
        /*007a*/ 	.short	(.L_101 - .L_100)


	//   ....[0]....
.L_100:
        /*007c*/ 	.word	0xffffffff


	//   ....[1]....
        /*0080*/ 	.word	0xffffffff


	//   ....[2]....
        /*0084*/ 	.word	0xffffffff


	//   ....[3]....
        /*0088*/ 	.word	0xffffffff


	//   ....[4]....
        /*008c*/ 	.word	0xffffffff


	//   ....[5]....
        /*0090*/ 	.word	0xffffffff


	//   ....[6]....
        /*0094*/ 	.word	0xffffffff


	//   ....[7]....
        /*0098*/ 	.word	0xffffffff


	//   ....[8]....
        /*009c*/ 	.word	0xffffffff


	//   ....[9]....
        /*00a0*/ 	.word	0xffffffff


	//   ....[10]....
        /*00a4*/ 	.word	0xffffffff


	//   ....[11]....
        /*00a8*/ 	.word	0xffffffff


	//   ....[12]....
        /*00ac*/ 	.word	0xffffffff


	//   ....[13]....
        /*00b0*/ 	.word	0xffffffff


	//   ....[14]....
        /*00b4*/ 	.word	0xffffffff


	//   ....[15]....
        /*00b8*/ 	.word	0xffffffff


	//   ....[16]....
        /*00bc*/ 	.word	0xffffffff


	//   ....[17]....
        /*00c0*/ 	.word	0xffffffff


	//   ....[18]....
        /*00c4*/ 	.word	0xffffffff


	//   ....[19]....
        /*00c8*/ 	.word	0xffffffff


	//   ....[20]....
        /*00cc*/ 	.word	0xffffffff


	//   ....[21]....
        /*00d0*/ 	.word	0xffffffff


	//   ....[22]....
        /*00d4*/ 	.word	0xffffffff


	//   ....[23]....
        /*00d8*/ 	.word	0xffffffff


	//   ....[24]....
        /*00dc*/ 	.word	0xffffffff


	//   ....[25]....
        /*00e0*/ 	.word	0xffffffff


	//   ....[26]....
        /*00e4*/ 	.word	0xffffffff


	//   ....[27]....
        /*00e8*/ 	.word	0xffffffff


	//   ....[28]....
        /*00ec*/ 	.word	0xffffffff


	//   ....[29]....
        /*00f0*/ 	.word	0xffffffff


	//----- nvinfo : EIATTR_COOP_GROUP_INSTR_OFFSETS
	.align		4
.L_101:
        /*00f4*/ 	.byte	0x04, 0x28
        /*00f6*/ 	.short	(.L_103 - .L_102)


	//   ....[0]....
.L_102:
        /*00f8*/ 	.word	0x00000970


	//   ....[1]....
        /*00fc*/ 	.word	0x00000980


	//   ....[2]....
        /*0100*/ 	.word	0x000009e0


	//   ....[3]....
        /*0104*/ 	.word	0x000009f0


	//   ....[4]....
        /*0108*/ 	.word	0x00000a60


	//   ....[5]....
        /*010c*/ 	.word	0x00000a70


	//   ....[6]....
        /*0110*/ 	.word	0x00000ac0


	//   ....[7]....
        /*0114*/ 	.word	0x00000ad0


	//   ....[8]....
        /*0118*/ 	.word	0x00000b20


	//   ....[9]....
        /*011c*/ 	.word	0x00000b30


	//   ....[10]....
        /*0120*/ 	.word	0x00000e40


	//   ....[11]....
        /*0124*/ 	.word	0x00000e50


	//   ....[12]....
        /*0128*/ 	.word	0x00000ed0


	//   ....[13]....
        /*012c*/ 	.word	0x00000ee0


	//   ....[14]....
        /*0130*/ 	.word	0x00000f20


	//   ....[15]....
        /*0134*/ 	.word	0x00000f30


	//   ....[16]....
        /*0138*/ 	.word	0x00000f80


	//   ....[17]....
        /*013c*/ 	.word	0x00000f90


	//   ....[18]....
        /*0140*/ 	.word	0x00000fe0


	//   ....[19]....
        /*0144*/ 	.word	0x00000ff0


	//   ....[20]....
        /*0148*/ 	.word	0x000021c0


	//   ....[21]....
        /*014c*/ 	.word	0x000021d0


	//   ....[22]....
        /*0150*/ 	.word	0x00002230


	//   ....[23]....
        /*0154*/ 	.word	0x00002240


	//   ....[24]....
        /*0158*/ 	.word	0x00002280


	//   ....[25]....
        /*015c*/ 	.word	0x00002290


	//   ....[26]....
        /*0160*/ 	.word	0x000022f0


	//   ....[27]....
        /*0164*/ 	.word	0x00002300


	//   ....[28]....
        /*0168*/ 	.word	0x00002360


	//   ....[29]....
        /*016c*/ 	.word	0x00002380


	//----- nvinfo : EIATTR_VRC_CTA_INIT_COUNT
	.align		4
.L_103:
        /*0170*/ 	.byte	0x02, 0x4a
	.zero		1
	.zero		1


	//----- nvinfo : EIATTR_EXIT_INSTR_OFFSETS
	.align		4
        /*0174*/ 	.byte	0x04, 0x1c
        /*0176*/ 	.short	(.L_105 - .L_104)


	//   ....[0]....
.L_104:
        /*0178*/ 	.word	0x00000080


	//   ....[1]....
        /*017c*/ 	.word	0x000000c0


	//   ....[2]....
        /*0180*/ 	.word	0x00002620


	//   ....[3]....
        /*0184*/ 	.word	0x00002670


	//----- nvinfo : EIATTR_MAX_THREADS
	.align		4
.L_105:
        /*0188*/ 	.byte	0x04, 0x05
        /*018a*/ 	.short	(.L_107 - .L_106)
.L_106:
        /*018c*/ 	.word	0x00000280
        /*0190*/ 	.word	0x00000001
        /*0194*/ 	.word	0x00000001


	//----- nvinfo : EIATTR_CRS_STACK_SIZE
	.align		4
.L_107:
        /*0198*/ 	.byte	0x04, 0x1e
        /*019a*/ 	.short	(.L_109 - .L_108)
.L_108:
        /*019c*/ 	.word	0x00000000


	//----- nvinfo : EIATTR_CBANK_PARAM_SIZE
	.align		4
.L_109:
        /*01a0*/ 	.byte	0x03, 0x19
        /*01a2*/ 	.short	0x0021


	//----- nvinfo : EIATTR_PARAM_CBANK
	.align		4
        /*01a4*/ 	.byte	0x04, 0x0a
        /*01a6*/ 	.short	(.L_111 - .L_110)
	.align		4
.L_110:
        /*01a8*/ 	.word	index@(.nv.constant0._ZN3cub18CUB_300001_SM_10006detail6reduce28DeviceReduceSingleTileKernelINS2_10policy_hubIdjN4cuda3std3__44plusIvEEE10Policy1000EPdSC_iS9_ddNS7_10__identityEEEvT0_T1_T2_T3_T4_T6_)
        /*01ac*/ 	.short	0x0380
        /*01ae*/ 	.short	0x0021


	//----- nvinfo : EIATTR_SW_WAR
	.align		4
.L_111:
        /*01b0*/ 	.byte	0x04, 0x36
        /*01b2*/ 	.short	(.L_113 - .L_112)
.L_112:
        /*01b4*/ 	.word	0x00000008
.L_113:


//--------------------- .nv.info._ZN3cub18CUB_300001_SM_10006detail6reduce18DeviceReduceKernelINS2_10policy_hubIdjN4cuda3std3__44plusIvEEE10Policy1000EPdjS9_dNS7_10__identityEEEvT0_PT3_T1_NS0_13GridEvenShareISH_EET2_T4_ --------------------------
	.section	.nv.info._ZN3cub18CUB_300001_SM_10006detail6reduce18DeviceReduceKernelINS2_10policy_hubIdjN4cuda3std3__44plusIvEEE10Policy1000EPdjS9_dNS7_10__identityEEEvT0_PT3_T1_NS0_13GridEvenShareISH_EET2_T4_,"",@"SHT_CUDA_INFO"
	.sectionflags	@""
	.align	4


	//----- nvinfo : EIATTR_CUDA_API_VERSION
	.align		4
        /*0000*/ 	.byte	0x04, 0x37
        /*0002*/ 	.short	(.L_115 - .L_114)
.L_114:
        /*0004*/ 	.word	0x00000082


	//----- nvinfo : EIATTR_KPARAM_INFO
	.align		4
.L_115:
        /*0008*/ 	.byte	0x04, 0x17
        /*000a*/ 	.short	(.L_117 - .L_116)
.L_116:
        /*000c*/ 	.word	0x00000000
        /*0010*/ 	.short	0x0005
        /*0012*/ 	.short	0x003d
        /*0014*/ 	.byte	0x00, 0xf0, 0x05, 0x00


	//----- nvinfo : EIATTR_KPARAM_INFO
	.align		4
.L_117:
        /*0018*/ 	.byte	0x04, 0x17
        /*001a*/ 	.short	(.L_119 - .L_118)
.L_118:
        /*001c*/ 	.word	0x00000000
        /*0020*/ 	.short	0x0004
        /*0022*/ 	.short	0x003c
        /*0024*/ 	.byte	0x00, 0xf0, 0x05, 0x00


	//----- nvinfo : EIATTR_KPARAM_INFO
	.align		4
.L_119:
        /*0028*/ 	.byte	0x04, 0x17
        /*002a*/ 	.short	(.L_121 - .L_120)
.L_120:
        /*002c*/ 	.word	0x00000000
        /*0030*/ 	.short	0x0003
        /*0032*/ 	.short	0x0014
        /*0034*/ 	.byte	0x00, 0xf0, 0xa1, 0x00


	//----- nvinfo : EIATTR_KPARAM_INFO
	.align		4
.L_121:
        /*0038*/ 	.byte	0x04, 0x17
        /*003a*/ 	.short	(.L_123 - .L_122)
.L_122:
        /*003c*/ 	.word	0x00000000
        /*0040*/ 	.short	0x0002
        /*0042*/ 	.short	0x0010
        /*0044*/ 	.byte	0x00, 0xf0, 0x11, 0x00


	//----- nvinfo : EIATTR_KPARAM_INFO
	.align		4
.L_123:
        /*0048*/ 	.byte	0x04, 0x17
        /*004a*/ 	.short	(.L_125 - .L_124)
.L_124:
        /*004c*/ 	.word	0x00000000
        /*0050*/ 	.short	0x0001
        /*0052*/ 	.short	0x0008
        /*0054*/ 	.byte	0x00, 0xf5, 0x21, 0x00


	//----- nvinfo : EIATTR_KPARAM_INFO
	.align		4
.L_125:
        /*0058*/ 	.byte	0x04, 0x17
        /*005a*/ 	.short	(.L_127 - .L_126)
.L_126:
        /*005c*/ 	.word	0x00000000
        /*0060*/ 	.short	0x0000
        /*0062*/ 	.short	0x0000
        /*0064*/ 	.byte	0x00, 0xf5, 0x21, 0x00


	//----- nvinfo : EIATTR_SPARSE_MMA_MASK
	.align		4
.L_127:
        /*0068*/ 	.byte	0x03, 0x50
        /*006a*/ 	.short	0x0000


	//----- nvinfo : EIATTR_MAXREG_COUNT
	.align		4
        /*006c*/ 	.byte	0x03, 0x1b
        /*006e*/ 	.short	0x0060


	//----- nvinfo : EIATTR_NUM_BARRIERS
	.align		4
        /*0070*/ 	.byte	0x02, 0x4c
        /*0072*/ 	.byte	0x01
	.zero		1


	//----- nvinfo : EIATTR_MERCURY_ISA_VERSION
	.align		4
        /*0074*/ 	.byte	0x03, 0x5f
        /*0076*/ 	.short	0x0101


	//----- nvinfo : EIATTR_COOP_GROUP_MASK_REGIDS
	.align		4
        /*0078*/ 	.byte	0x04, 0x29
        /*007a*/ 	.short	(.L_129 - .L_128)


	//   ....[0]....
.L_128:
        /*007c*/ 	.word	0xffffffff


	//   ....[1]....
        /*0080*/ 	.word	0xffffffff


	//   ....[2]....
        /*0084*/ 	.word	0xffffffff


	//   ....[3]....
        /*0088*/ 	.word	0xffffffff


	//   ....[4]....
        /*008c*/ 	.word	0xffffffff


	//   ....[5]....
        /*0090*/ 	.word	0xffffffff


	//   ....[6]....
        /*0094*/ 	.word	0xffffffff


	//   ....[7]....
        /*0098*/ 	.word	0xffffffff


	//   ....[8]....
        /*009c*/ 	.word	0xffffffff


	//   ....[9]....
        /*00a0*/ 	.word	0xffffffff


	//   ....[10]....
        /*00a4*/ 	.word	0xffffffff


	//   ....[11]....
        /*00a8*/ 	.word	0xffffffff


	//   ....[12]....
        /*00ac*/ 	.word	0xffffffff


	//   ....[13]....
        /*00b0*/ 	.word	0xffffffff


	//   ....[14]....
        /*00b4*/ 	.word	0xffffffff


	//   ....[15]....
        /*00b8*/ 	.word	0xffffffff


	//   ....[16]....
        /*00bc*/ 	.word	0xffffffff


	//   ....[17]....
        /*00c0*/ 	.word	0xffffffff


	//   ....[18]....
        /*00c4*/ 	.word	0xffffffff


	//   ....[19]....
        /*00c8*/ 	.word	0xffffffff


	//   ....[20]....
        /*00cc*/ 	.word	0xffffffff


	//   ....[21]....
        /*00d0*/ 	.word	0xffffffff


	//   ....[22]....
        /*00d4*/ 	.word	0xffffffff


	//   ....[23]....
        /*00d8*/ 	.word	0xffffffff


	//   ....[24]....
        /*00dc*/ 	.word	0xffffffff


	//   ....[25]....
        /*00e0*/ 	.word	0xffffffff


	//   ....[26]....
        /*00e4*/ 	.word	0xffffffff


	//   ....[27]....
        /*00e8*/ 	.word	0xffffffff


	//   ....[28]....
        /*00ec*/ 	.word	0xffffffff


	//   ....[29]....
        /*00f0*/ 	.word	0xffffffff


	//----- nvinfo : EIATTR_COOP_GROUP_INSTR_OFFSETS
	.align		4
.L_129:
        /*00f4*/ 	.byte	0x04, 0x28
        /*00f6*/ 	.short	(.L_131 - .L_130)


	//   ....[0]....
.L_130:
        /*00f8*/ 	.word	0x000004c0


	//   ....[1]....
        /*00fc*/ 	.word	0x000004d0


	//   ....[2]....
        /*0100*/ 	.word	0x00000520


	//   ....[3]....
        /*0104*/ 	.word	0x00000530


	//   ....[4]....
        /*0108*/ 	.word	0x00000570


	//   ....[5]....
        /*010c*/ 	.word	0x00000580


	//   ....[6]....
        /*0110*/ 	.word	0x000005d0


	//   ....[7]....
        /*0114*/ 	.word	0x000005e0


	//   ....[8]....
        /*0118*/ 	.word	0x00000660


	//   ....[9]....
        /*011c*/ 	.word	0x00000680


	//   ....[10]....
        /*0120*/ 	.word	0x00000990


	//   ....[11]....
        /*0124*/ 	.word	0x000009a0


	//   ....[12]....
        /*0128*/ 	.word	0x000009e0


	//   ....[13]....
        /*012c*/ 	.word	0x000009f0


	//   ....[14]....
        /*0130*/ 	.word	0x00000a30


	//   ....[15]....
        /*0134*/ 	.word	0x00000a40


	//   ....[16]....
        /*0138*/ 	.word	0x00000a90


	//   ....[17]....
        /*013c*/ 	.word	0x00000aa0


	//   ....[18]....
        /*0140*/ 	.word	0x00000b20


	//   ....[19]....
        /*0144*/ 	.word	0x00000b40


	//   ....[20]....
        /*0148*/ 	.word	0x00001970


	//   ....[21]....
        /*014c*/ 	.word	0x00001980


	//   ....[22]....
        /*0150*/ 	.word	0x000019d0


	//   ....[23]....
        /*0154*/ 	.word	0x000019e0


	//   ....[24]....
        /*0158*/ 	.word	0x00001a20


	//   ....[25]....
        /*015c*/ 	.word	0x00001a30


	//   ....[26]....
        /*0160*/ 	.word	0x00001a80


	//   ....[27]....
        /*0164*/ 	.word	0x00001a90


	//   ....[28]....
        /*0168*/ 	.word	0x00001b10


	//   ....[29]....
        /*016c*/ 	.word	0x00001b30


	//----- nvinfo : EIATTR_VRC_CTA_INIT_COUNT
	.align		4
.L_131:
        /*0170*/ 	.byte	0x02, 0x4a
	.zero		1
	.zero		1


	//----- nvinfo : EIATTR_EXIT_INSTR_OFFSETS
	.align		4
        /*0174*/ 	.byte	0x04, 0x1c
        /*0176*/ 	.short	(.L_133 - .L_132)


	//   ....[0]....
.L_132:
        /*0178*/ 	.word	0x00001dd0


	//   ....[1]....
        /*017c*/ 	.word	0x00001e30


	//----- nvinfo : EIATTR_MAX_THREADS
	.align		4
.L_133:
        /*0180*/ 	.byte	0x04, 0x05
        /*0182*/ 	.short	(.L_135 - .L_134)
.L_134:
        /*0184*/ 	.word	0x00000280
        /*0188*/ 	.word	0x00000001
        /*018c*/ 	.word	0x00000001


	//----- nvinfo : EIATTR_CRS_STACK_SIZE
	.align		4
.L_135:
        /*0190*/ 	.byte	0x04, 0x1e
        /*0192*/ 	.short	(.L_137 - .L_136)
.L_136:
        /*0194*/ 	.word	0x00000000


	//----- nvinfo : EIATTR_CBANK_PARAM_SIZE
	.align		4
.L_137:
        /*0198*/ 	.byte	0x03, 0x19
        /*019a*/ 	.short	0x003e


	//----- nvinfo : EIATTR_PARAM_CBANK
	.align		4
        /*019c*/ 	.byte	0x04, 0x0a
        /*019e*/ 	.short	(.L_139 - .L_138)
	.align		4
.L_138:
        /*01a0*/ 	.word	index@(.nv.constant0._ZN3cub18CUB_300001_SM_10006detail6reduce18DeviceReduceKernelINS2_10policy_hubIdjN4cuda3std3__44plusIvEEE10Policy1000EPdjS9_dNS7_10__identityEEEvT0_PT3_T1_NS0_13GridEvenShareISH_EET2_T4_)
        /*01a4*/ 	.short	0x0380
        /*01a6*/ 	.short	0x003e


	//----- nvinfo : EIATTR_SW_WAR
	.align		4
.L_139:
        /*01a8*/ 	.byte	0x04, 0x36
        /*01aa*/ 	.short	(.L_141 - .L_140)
.L_140:
        /*01ac*/ 	.word	0x00000008
.L_141:


//--------------------- .nv.info._ZN3cub18CUB_300001_SM_10006detail6reduce28DeviceReduceSingleTileKernelINS2_10policy_hubIdjN4cuda3std3__44plusIvEEE10Policy1000EPdSC_jS9_ddNS7_10__identityEEEvT0_T1_T2_T3_T4_T6_ --------------------------
	.section	.nv.info._ZN3cub18CUB_300001_SM_10006detail6reduce28DeviceReduceSingleTileKernelINS2_10policy_hubIdjN4cuda3std3__44plusIvEEE10Policy1000EPdSC_jS9_ddNS7_10__identityEEEvT0_T1_T2_T3_T4_T6_,"",@"SHT_CUDA_INFO"
	.sectionflags	@""
	.align	4


	//----- nvinfo : EIATTR_CUDA_API_VERSION
	.align		4
        /*0000*/ 	.byte	0x04, 0x37
        /*0002*/ 	.short	(.L_143 - .L_142)
.L_142:
        /*0004*/ 	.word	0x00000082


	//----- nvinfo : EIATTR_KPARAM_INFO
	.align		4
.L_143:
        /*0008*/ 	.byte	0x04, 0x17
        /*000a*/ 	.short	(.L_145 - .L_144)
.L_144:
        /*000c*/ 	.word	0x00000000
        /*0010*/ 	.short	0x0005
        /*0012*/ 	.short	0x0020
        /*0014*/ 	.byte	0x00, 0xf0, 0x05, 0x00


	//----- nvinfo : EIATTR_KPARAM_INFO
	.align		4
.L_145:
        /*0018*/ 	.byte	0x04, 0x17
        /*001a*/ 	.short	(.L_147 - .L_146)
.L_146:
        /*001c*/ 	.word	0x00000000
        /*0020*/ 	.short	0x0004
        /*0022*/ 	.short	0x0018
        /*0024*/ 	.byte	0x00, 0xf0, 0x21, 0x00


	//----- nvinfo : EIATTR_KPARAM_INFO
	.align		4
.L_147:
        /*0028*/ 	.byte	0x04, 0x17
        /*002a*/ 	.short	(.L_149 - .L_148)
.L_148:
        /*002c*/ 	.word	0x00000000
        /*0030*/ 	.short	0x0003
        /*0032*/ 	.short	0x0014
        /*0034*/ 	.byte	0x00, 0xf0, 0x05, 0x00


	//----- nvinfo : EIATTR_KPARAM_INFO
	.align		4
.L_149:
        /*0038*/ 	.byte	0x04, 0x17
        /*003a*/ 	.short	(.L_151 - .L_150)
.L_150:
        /*003c*/ 	.word	0x00000000
        /*0040*/ 	.short	0x0002
        /*0042*/ 	.short	0x0010
        /*0044*/ 	.byte	0x00, 0xf0, 0x11, 0x00


	//----- nvinfo : EIATTR_KPARAM_INFO
	.align		4
.L_151:
        /*0048*/ 	.byte	0x04, 0x17
        /*004a*/ 	.short	(.L_153 - .L_152)
.L_152:
        /*004c*/ 	.word	0x00000000
        /*0050*/ 	.short	0x0001
        /*0052*/ 	.short	0x0008
        /*0054*/ 	.byte	0x00, 0xf5, 0x21, 0x00


	//----- nvinfo : EIATTR_KPARAM_INFO
	.align		4
.L_153:
        /*0058*/ 	.byte	0x04, 0x17
        /*005a*/ 	.short	(.L_155 - .L_154)
.L_154:
        /*005c*/ 	.word	0x00000000
        /*0060*/ 	.short	0x0000
        /*0062*/ 	.short	0x0000
        /*0064*/ 	.byte	0x00, 0xf5, 0x21, 0x00


	//----- nvinfo : EIATTR_SPARSE_MMA_MASK
	.align		4
.L_155:
        /*0068*/ 	.byte	0x03, 0x50
        /*006a*/ 	.short	0x0000


	//----- nvinfo : EIATTR_MAXREG_COUNT
	.align		4
        /*006c*/ 	.byte	0x03, 0x1b
        /*006e*/ 	.short	0x0060


	//----- nvinfo : EIATTR_NUM_BARRIERS
	.align		4
        /*0070*/ 	.byte	0x02, 0x4c
        /*0072*/ 	.byte	0x01
	.zero		1


	//----- nvinfo : EIATTR_MERCURY_ISA_VERSION
	.align		4
        /*0074*/ 	.byte	0x03, 0x5f
        /*0076*/ 	.short	0x0101


	//----- nvinfo : EIATTR_COOP_GROUP_MASK_REGIDS
	.align		4
        /*0078*/ 	.byte	0x04, 0x29
        /*007a*/ 	.short	(.L_157 - .L_156)


	//   ....[0]....
.L_156:
        /*007c*/ 	.word	0xffffffff


	//   ....[1]....
        /*0080*/ 	.word	0xffffffff


	//   ....[2]....
        /*0084*/ 	.word	0xffffffff


	//   ....[3]....
        /*0088*/ 	.word	0xffffffff


	//   ....[4]....
        /*008c*/ 	.word	0xffffffff


	//   ....[5]....
        /*0090*/ 	.word	0xffffffff


	//   ....[6]....
        /*0094*/ 	.word	0xffffffff


	//   ....[7]....
        /*0098*/ 	.word	0xffffffff


	//   ....[8]....
        /*009c*/ 	.word	0xffffffff


	//   ....[9]....
        /*00a0*/ 	.word	0xffffffff


	//   ....[10]....
        /*00a4*/ 	.word	0xffffffff


	//   ....[11]....
        /*00a8*/ 	.word	0xffffffff


	//   ....[12]....
        /*00ac*/ 	.word	0xffffffff


	//   ....[13]....
        /*00b0*/ 	.word	0xffffffff


	//   ....[14]....
        /*00b4*/ 	.word	0xffffffff


	//   ....[15]....
        /*00b8*/ 	.word	0xffffffff


	//   ....[16]....
        /*00bc*/ 	.word	0xffffffff


	//   ....[17]....
        /*00c0*/ 	.word	0xffffffff


	//   ....[18]....
        /*00c4*/ 	.word	0xffffffff


	//   ....[19]....
        /*00c8*/ 	.word	0xffffffff


	//   ....[20]....
        /*00cc*/ 	.word	0xffffffff


	//   ....[21]....
        /*00d0*/ 	.word	0xffffffff


	//   ....[22]....
        /*00d4*/ 	.word	0xffffffff


	//   ....[23]....
        /*00d8*/ 	.word	0xffffffff


	//   ....[24]....
        /*00dc*/ 	.word	0xffffffff


	//   ....[25]....
        /*00e0*/ 	.word	0xffffffff


	//   ....[26]....
        /*00e4*/ 	.word	0xffffffff


	//   ....[27]....
        /*00e8*/ 	.word	0xffffffff


	//   ....[28]....
        /*00ec*/ 	.word	0xffffffff


	//   ....[29]....
        /*00f0*/ 	.word	0xffffffff


	//----- nvinfo : EIATTR_COOP_GROUP_INSTR_OFFSETS
	.align		4
.L_157:
        /*00f4*/ 	.byte	0x04, 0x28
        /*00f6*/ 	.short	(.L_159 - .L_158)


	//   ....[0]....
.L_158:
        /*00f8*/ 	.word	0x00000900


	//   ....[1]....
        /*00fc*/ 	.word	0x00000910


	//   ....[2]....
        /*0100*/ 	.word	0x00000970


	//   ....[3]....
        /*0104*/ 	.word	0x00000980


	//   ....[4]....
        /*0108*/ 	.word	0x00000a00


	//   ....[5]....
        /*010c*/ 	.word	0x00000a10


	//   ....[6]....
        /*0110*/ 	.word	0x00000a50


	//   ....[7]....
        /*0114*/ 	.word	0x00000a60


	//   ....[8]....
        /*0118*/ 	.word	0x00000ab0


	//   ....[9]....
        /*011c*/ 	.word	0x00000ac0


	//   ....[10]....
        /*0120*/ 	.word	0x00000dd0


	//   ....[11]....
        /*0124*/ 	.word	0x00000de0


	//   ....[12]....
        /*0128*/ 	.word	0x00000e50


	//   ....[13]....
        /*012c*/ 	.word	0x00000e60


	//   ....[14]....
        /*0130*/ 	.word	0x00000ec0


	//   ....[15]....
        /*0134*/ 	.word	0x00000ed0


	//   ....[16]....
        /*0138*/ 	.word	0x00000f10


	//   ....[17]....
        /*013c*/ 	.word	0x00000f20


	//   ....[18]....
        /*0140*/ 	.word	0x00000f70


	//   ....[19]....
        /*0144*/ 	.word	0x00000f80


	//   ....[20]....
        /*0148*/ 	.word	0x00001c50


	//   ....[21]....
        /*014c*/ 	.word	0x00001c60


	//   ....[22]....
        /*0150*/ 	.word	0x00001cc0


	//   ....[23]....
        /*0154*/ 	.word	0x00001cd0


	//   ....[24]....
        /*0158*/ 	.word	0x00001d40


	//   ....[25]....
        /*015c*/ 	.word	0x00001d50


	//   ....[26]....
        /*0160*/ 	.word	0x00001da0


	//   ....[27]....
        /*0164*/ 	.word	0x00001db0


	//   ....[28]....
        /*0168*/ 	.word	0x00001e00


	//   ....[29]....
        /*016c*/ 	.word	0x00001e10


	//----- nvinfo : EIATTR_VRC_CTA_INIT_COUNT
	.align		4
.L_159:
        /*0170*/ 	.byte	0x02, 0x4a
	.zero		1
	.zero		1


	//----- nvinfo : EIATTR_EXIT_INSTR_OFFSETS
	.align		4
        /*0174*/ 	.byte	0x04, 0x1c
        /*0176*/ 	.short	(.L_161 - .L_160)


	//   ....[0]....
.L_160:
        /*0178*/ 	.word	0x00000080


	//   ....[1]....
        /*017c*/ 	.word	0x000000c0


	//   ....[2]....
        /*0180*/ 	.word	0x000020b0


	//   ....[3]....
        /*0184*/ 	.word	0x00002100


	//----- nvinfo : EIATTR_MAX_THREADS
	.align		4
.L_161:
        /*0188*/ 	.byte	0x04, 0x05
        /*018a*/ 	.short	(.L_163 - .L_162)
.L_162:
        /*018c*/ 	.word	0x00000280
        /*0190*/ 	.word	0x00000001
        /*0194*/ 	.word	0x00000001


	//----- nvinfo : EIATTR_CRS_STACK_SIZE
	.align		4
.L_163:
        /*0198*/ 	.byte	0x04, 0x1e
        /*019a*/ 	.short	(.L_165 - .L_164)
.L_164:
        /*019c*/ 	.word	0x00000000


	//----- nvinfo : EIATTR_CBANK_PARAM_SIZE
	.align		4
.L_165:
        /*01a0*/ 	.byte	0x03, 0x19
        /*01a2*/ 	.short	0x0021


	//----- nvinfo : EIATTR_PARAM_CBANK
	.align		4
        /*01a4*/ 	.byte	0x04, 0x0a
        /*01a6*/ 	.short	(.L_167 - .L_166)
	.align		4
.L_166:
        /*01a8*/ 	.word	index@(.nv.constant0._ZN3cub18CUB_300001_SM_10006detail6reduce28DeviceReduceSingleTileKernelINS2_10policy_hubIdjN4cuda3std3__44plusIvEEE10Policy1000EPdSC_jS9_ddNS7_10__identityEEEvT0_T1_T2_T3_T4_T6_)
        /*01ac*/ 	.short	0x0380
        /*01ae*/ 	.short	0x0021


	//----- nvinfo : EIATTR_SW_WAR
	.align		4
.L_167:
        /*01b0*/ 	.byte	0x04, 0x36
        /*01b2*/ 	.short	(.L_169 - .L_168)
.L_168:
        /*01b4*/ 	.word	0x00000008
.L_169:


//--------------------- .nv.info._ZN3cub18CUB_300001_SM_10006detail11EmptyKernelIvEEvv --------------------------
	.section	.nv.info._ZN3cub18CUB_300001_SM_10006detail11EmptyKernelIvEEvv,"",@"SHT_CUDA_INFO"
	.sectionflags	@""
	.align	4


	//----- nvinfo : EIATTR_CUDA_API_VERSION
	.align		4
        /*0000*/ 	.byte	0x04, 0x37
        /*0002*/ 	.short	(.L_171 - .L_170)
.L_170:
        /*0004*/ 	.word	0x00000082


	//----- nvinfo : EIATTR_SPARSE_MMA_MASK
	.align		4
.L_171:
        /*0008*/ 	.byte	0x03, 0x50
        /*000a*/ 	.short	0x0000


	//----- nvinfo : EIATTR_MAXREG_COUNT
	.align		4
        /*000c*/ 	.byte	0x03, 0x1b
        /*000e*/ 	.short	0x00ff


	//----- nvinfo : EIATTR_MERCURY_ISA_VERSION
	.align		4
        /*0010*/ 	.byte	0x03, 0x5f
        /*0012*/ 	.short	0x0101


	//----- nvinfo : EIATTR_VRC_CTA_INIT_COUNT
	.align		4
        /*0014*/ 	.byte	0x02, 0x4a
	.zero		1
	.zero		1


	//----- nvinfo : EIATTR_EXIT_INSTR_OFFSETS
	.align		4
        /*0018*/ 	.byte	0x04, 0x1c
        /*001a*/ 	.short	(.L_173 - .L_172)


	//   ....[0]....
.L_172:
        /*001c*/ 	.word	0x00000010


	//----- nvinfo : EIATTR_SW_WAR
	.align		4
.L_173:
        /*0020*/ 	.byte	0x04, 0x36
        /*0022*/ 	.short	(.L_175 - .L_174)
.L_174:
        /*0024*/ 	.word	0x00000008
.L_175:


//--------------------- .nv.info._Z19leapfrog_final_partP7double3S0_PdPf --------------------------
	.section	.nv.info._Z19leapfrog_final_partP7double3S0_PdPf,"",@"SHT_CUDA_INFO"
	.sectionflags	@""
	.align	4


	//----- nvinfo : EIATTR_CUDA_API_VERSION
	.align		4
        /*0000*/ 	.byte	0x04, 0x37
        /*0002*/ 	.short	(.L_177 - .L_176)
.L_176:
        /*0004*/ 	.word	0x00000082


	//----- nvinfo : EIATTR_KPARAM_INFO
	.align		4
.L_177:
        /*0008*/ 	.byte	0x04, 0x17
        /*000a*/ 	.short	(.L_179 - .L_178)
.L_178:
        /*000c*/ 	.word	0x00000000
        /*0010*/ 	.short	0x0003
        /*0012*/ 	.short	0x0018
        /*0014*/ 	.byte	0x00, 0xf5, 0x21, 0x00


	//----- nvinfo : EIATTR_KPARAM_INFO
	.align		4
.L_179:
        /*0018*/ 	.byte	0x04, 0x17
        /*001a*/ 	.short	(.L_181 - .L_180)
.L_180:
        /*001c*/ 	.word	0x00000000
        /*0020*/ 	.short	0x0002
        /*0022*/ 	.short	0x0010
        /*0024*/ 	.byte	0x00, 0xf5, 0x21, 0x00


	//----- nvinfo : EIATTR_KPARAM_INFO
	.align		4
.L_181:
        /*0028*/ 	.byte	0x04, 0x17
        /*002a*/ 	.short	(.L_183 - .L_182)
.L_182:
        /*002c*/ 	.word	0x00000000
        /*0030*/ 	.short	0x0001
        /*0032*/ 	.short	0x0008
        /*0034*/ 	.byte	0x00, 0xf5, 0x21, 0x00


	//----- nvinfo : EIATTR_KPARAM_INFO
	.align		4
.L_183:
        /*0038*/ 	.byte	0x04, 0x17
        /*003a*/ 	.short	(.L_185 - .L_184)
.L_184:
        /*003c*/ 	.word	0x00000000
        /*0040*/ 	.short	0x0000
        /*0042*/ 	.short	0x0000
        /*0044*/ 	.byte	0x00, 0xf5, 0x21, 0x00


	//----- nvinfo : EIATTR_SPARSE_MMA_MASK
	.align		4
.L_185:
        /*0048*/ 	.byte	0x03, 0x50
        /*004a*/ 	.short	0x0000


	//----- nvinfo : EIATTR_MAXREG_COUNT
	.align		4
        /*004c*/ 	.byte	0x03, 0x1b
        /*004e*/ 	.short	0x00ff


	//----- nvinfo : EIATTR_MERCURY_ISA_VERSION
	.align		4
        /*0050*/ 	.byte	0x03, 0x5f
        /*0052*/ 	.short	0x0101


	//----- nvinfo : EIATTR_VRC_CTA_INIT_COUNT
	.align		4
        /*0054*/ 	.byte	0x02, 0x4a
	.zero		1
	.zero		1


	//----- nvinfo : EIATTR_EXIT_INSTR_OFFSETS
	.align		4
        /*0058*/ 	.byte	0x04, 0x1c
        /*005a*/ 	.short	(.L_187 - .L_186)


	//   ....[0]....
.L_186:
        /*005c*/ 	.word	0x00000060


	//   ....[1]....
        /*0060*/ 	.word	0x00000300


	//----- nvinfo : EIATTR_CBANK_PARAM_SIZE
	.align		4
.L_187:
        /*0064*/ 	.byte	0x03, 0x19
        /*0066*/ 	.short	0x0020


	//----- nvinfo : EIATTR_PARAM_CBANK
	.align		4
        /*0068*/ 	.byte	0x04, 0x0a
        /*006a*/ 	.short	(.L_189 - .L_188)
	.align		4
.L_188:
        /*006c*/ 	.word	index@(.nv.constant0._Z19leapfrog_final_partP7double3S0_PdPf)
        /*0070*/ 	.short	0x0380
        /*0072*/ 	.short	0x0020


	//----- nvinfo : EIATTR_SW_WAR
	.align		4
.L_189:
        /*0074*/ 	.byte	0x04, 0x36
        /*0076*/ 	.short	(.L_191 - .L_190)
.L_190:
        /*0078*/ 	.word	0x00000008
.L_191:


//--------------------- .nv.info._Z16calculate_forcesP7double3S0_PfPd --------------------------
	.section	.nv.info._Z16calculate_forcesP7double3S0_PfPd,"",@"SHT_CUDA_INFO"
	.sectionflags	@""
	.align	4


	//----- nvinfo : EIATTR_CUDA_API_VERSION
	.align		4
        /*0000*/ 	.byte	0x04, 0x37
        /*0002*/ 	.short	(.L_193 - .L_192)
.L_192:
        /*0004*/ 	.word	0x00000082


	//----- nvinfo : EIATTR_KPARAM_INFO
	.align		4
.L_193:
        /*0008*/ 	.byte	0x04, 0x17
        /*000a*/ 	.short	(.L_195 - .L_194)
.L_194:
        /*000c*/ 	.word	0x00000000
        /*0010*/ 	.short	0x0003
        /*0012*/ 	.short	0x0018
        /*0014*/ 	.byte	0x00, 0xf5, 0x21, 0x00


	//----- nvinfo : EIATTR_KPARAM_INFO
	.align		4
.L_195:
        /*0018*/ 	.byte	0x04, 0x17
        /*001a*/ 	.short	(.L_197 - .L_196)
.L_196:
        /*001c*/ 	.word	0x00000000
        /*0020*/ 	.short	0x0002
        /*0022*/ 	.short	0x0010
        /*0024*/ 	.byte	0x00, 0xf5, 0x21, 0x00


	//----- nvinfo : EIATTR_KPARAM_INFO
	.align		4
.L_197:
        /*0028*/ 	.byte	0x04, 0x17
        /*002a*/ 	.short	(.L_199 - .L_198)
.L_198:
        /*002c*/ 	.word	0x00000000
        /*0030*/ 	.short	0x0001
        /*0032*/ 	.short	0x0008
        /*0034*/ 	.byte	0x00, 0xf5, 0x21, 0x00


	//----- nvinfo : EIATTR_KPARAM_INFO
	.align		4
.L_199:
        /*0038*/ 	.byte	0x04, 0x17
        /*003a*/ 	.short	(.L_201 - .L_200)
.L_200:
        /*003c*/ 	.word	0x00000000
        /*0040*/ 	.short	0x0000
        /*0042*/ 	.short	0x0000
        /*0044*/ 	.byte	0x00, 0xf5, 0x21, 0x00


	//----- nvinfo : EIATTR_SPARSE_MMA_MASK
	.align		4
.L_201:
        /*0048*/ 	.byte	0x03, 0x50
        /*004a*/ 	.short	0x0000


	//----- nvinfo : EIATTR_MAXREG_COUNT
	.align		4
        /*004c*/ 	.byte	0x03, 0x1b
        /*004e*/ 	.short	0x00ff


	//----- nvinfo : EIATTR_NUM_BARRIERS
	.align		4
        /*0050*/ 	.byte	0x02, 0x4c
        /*0052*/ 	.byte	0x01
	.zero		1


	//----- nvinfo : EIATTR_MERCURY_ISA_VERSION
	.align		4
        /*0054*/ 	.byte	0x03, 0x5f
        /*0056*/ 	.short	0x0101


	//----- nvinfo : EIATTR_VRC_CTA_INIT_COUNT
	.align		4
        /*0058*/ 	.byte	0x02, 0x4a
	.zero		1
	.zero		1


	//----- nvinfo : EIATTR_EXIT_INSTR_OFFSETS
	.align		4
        /*005c*/ 	.byte	0x04, 0x1c
        /*005e*/ 	.short	(.L_203 - .L_202)


	//   ....[0]....
.L_202:
        /*0060*/ 	.word	0x00000060


	//   ....[1]....
        /*0064*/ 	.word	0x00001640


	//----- nvinfo : EIATTR_CRS_STACK_SIZE
	.align		4
.L_203:
        /*0068*/ 	.byte	0x04, 0x1e
        /*006a*/ 	.short	(.L_205 - .L_204)
.L_204:
        /*006c*/ 	.word	0x00000000


	//----- nvinfo : EIATTR_CBANK_PARAM_SIZE
	.align		4
.L_205:
        /*0070*/ 	.byte	0x03, 0x19
        /*0072*/ 	.short	0x0020


	//----- nvinfo : EIATTR_PARAM_CBANK
	.align		4
        /*0074*/ 	.byte	0x04, 0x0a
        /*0076*/ 	.short	(.L_207 - .L_206)
	.align		4
.L_206:
        /*0078*/ 	.word	index@(.nv.constant0._Z16calculate_forcesP7double3S0_PfPd)
        /*007c*/ 	.short	0x0380
        /*007e*/ 	.short	0x0020


	//----- nvinfo : EIATTR_SW_WAR
	.align		4
.L_207:
        /*0080*/ 	.byte	0x04, 0x36
        /*0082*/ 	.short	(.L_209 - .L_208)
.L_208:
        /*0084*/ 	.word	0x00000008
.L_209:


//--------------------- .nv.info._Z19leapfrog_first_partP7double3S0_S0_S0_ --------------------------
	.section	.nv.info._Z19leapfrog_first_partP7double3S0_S0_S0_,"",@"SHT_CUDA_INFO"
	.sectionflags	@""
	.align	4


	//----- nvinfo : EIATTR_CUDA_API_VERSION
	.align		4
        /*0000*/ 	.byte	0x04, 0x37
        /*0002*/ 	.short	(.L_211 - .L_210)
.L_210:
        /*0004*/ 	.word	0x00000082


	//----- nvinfo : EIATTR_KPARAM_INFO
	.align		4
.L_211:
        /*0008*/ 	.byte	0x04, 0x17
        /*000a*/ 	.short	(.L_213 - .L_212)
.L_212:
        /*000c*/ 	.word	0x00000000
        /*0010*/ 	.short	0x0003
        /*0012*/ 	.short	0x0018
        /*0014*/ 	.byte	0x00, 0xf5, 0x21, 0x00


	//----- nvinfo : EIATTR_KPARAM_INFO
	.align		4
.L_213:
        /*0018*/ 	.byte	0x04, 0x17
        /*001a*/ 	.short	(.L_215 - .L_214)
.L_214:
        /*001c*/ 	.word	0x00000000
        /*0020*/ 	.short	0x0002
        /*0022*/ 	.short	0x0010
        /*0024*/ 	.byte	0x00, 0xf5, 0x21, 0x00


	//----- nvinfo : EIATTR_KPARAM_INFO
	.align		4
.L_215:
        /*0028*/ 	.byte	0x04, 0x17
        /*002a*/ 	.short	(.L_217 - .L_216)
.L_216:
        /*002c*/ 	.word	0x00000000
        /*0030*/ 	.short	0x0001
        /*0032*/ 	.short	0x0008
        /*0034*/ 	.byte	0x00, 0xf5, 0x21, 0x00


	//----- nvinfo : EIATTR_KPARAM_INFO
	.align		4
.L_217:
        /*0038*/ 	.byte	0x04, 0x17
        /*003a*/ 	.short	(.L_219 - .L_218)
.L_218:
        /*003c*/ 	.word	0x00000000
        /*0040*/ 	.short	0x0000
        /*0042*/ 	.short	0x0000
        /*0044*/ 	.byte	0x00, 0xf5, 0x21, 0x00


	//----- nvinfo : EIATTR_SPARSE_MMA_MASK
	.align		4
.L_219:
        /*0048*/ 	.byte	0x03, 0x50
        /*004a*/ 	.short	0x0000


	//----- nvinfo : EIATTR_MAXREG_COUNT
	.align		4
        /*004c*/ 	.byte	0x03, 0x1b
        /*004e*/ 	.short	0x00ff


	//----- nvinfo : EIATTR_MERCURY_ISA_VERSION
	.align		4
        /*0050*/ 	.byte	0x03, 0x5f
        /*0052*/ 	.short	0x0101


	//----- nvinfo : EIATTR_VRC_CTA_INIT_COUNT
	.align		4
        /*0054*/ 	.byte	0x02, 0x4a
	.zero		1
	.zero		1


	//----- nvinfo : EIATTR_EXIT_INSTR_OFFSETS
	.align		4
        /*0058*/ 	.byte	0x04, 0x1c
        /*005a*/ 	.short	(.L_221 - .L_220)


	//   ....[0]....
.L_220:
        /*005c*/ 	.word	0x00000070


	//   ....[1]....
        /*0060*/ 	.word	0x000002b0


	//----- nvinfo : EIATTR_CBANK_PARAM_SIZE
	.align		4
.L_221:
        /*0064*/ 	.byte	0x03, 0x19
        /*0066*/ 	.short	0x0020


	//----- nvinfo : EIATTR_PARAM_CBANK
	.align		4
        /*0068*/ 	.byte	0x04, 0x0a
        /*006a*/ 	.short	(.L_223 - .L_222)
	.align		4
.L_222:
        /*006c*/ 	.word	index@(.nv.constant0._Z19leapfrog_first_partP7double3S0_S0_S0_)
        /*0070*/ 	.short	0x0380
        /*0072*/ 	.short	0x0020


	//----- nvinfo : EIATTR_SW_WAR
	.align		4
.L_223:
        /*0074*/ 	.byte	0x04, 0x36
        /*0076*/ 	.short	(.L_225 - .L_224)
.L_224:
        /*0078*/ 	.word	0x00000008
.L_225:


//--------------------- .nv.callgraph             --------------------------
	.section	.nv.callgraph,"",@"SHT_CUDA_CALLGRAPH"
	.align	4
	.sectionentsize	8
	.align		4
        /*0000*/ 	.word	0x00000000
	.align		4
        /*0004*/ 	.word	0xffffffff
	.align		4
        /*0008*/ 	.word	0x00000000
	.align		4
        /*000c*/ 	.word	0xfffffffe
	.align		4
        /*0010*/ 	.word	0x00000000
	.align		4
        /*0014*/ 	.word	0xfffffffd
	.align		4
        /*0018*/ 	.word	0x00000000
	.align		4
        /*001c*/ 	.word	0xfffffffc


//--------------------- .nv.constant4             --------------------------
	.section	.nv.constant4,"a",@progbits
	.align	8
	.align		8
.nv.constant4:
        /*0000*/ 	.dword	_ZN34_INTERNAL_4bac087e_4_k_cu_8163c7d74cuda3std3__45__cpo5beginE
	.align		8
        /*0008*/ 	.dword	_ZN34_INTERNAL_4bac087e_4_k_cu_8163c7d74cuda3std3__45__cpo3endE
	.align		8
        /*0010*/ 	.dword	_ZN34_INTERNAL_4bac087e_4_k_cu_8163c7d74cuda3std3__45__cpo6cbeginE
	.align		8
        /*0018*/ 	.dword	_ZN34_INTERNAL_4bac087e_4_k_cu_8163c7d74cuda3std3__45__cpo4cendE
	.align		8
        /*0020*/ 	.dword	_ZN34_INTERNAL_4bac087e_4_k_cu_8163c7d74cuda3std3__45__cpo6rbeginE
	.align		8
        /*0028*/ 	.dword	_ZN34_INTERNAL_4bac087e_4_k_cu_8163c7d74cuda3std3__45__cpo4rendE
	.align		8
        /*0030*/ 	.dword	_ZN34_INTERNAL_4bac087e_4_k_cu_8163c7d74cuda3std3__45__cpo7crbeginE
	.align		8
        /*0038*/ 	.dword	_ZN34_INTERNAL_4bac087e_4_k_cu_8163c7d74cuda3std3__45__cpo5crendE
	.align		8
        /*0040*/ 	.dword	_ZN34_INTERNAL_4bac087e_4_k_cu_8163c7d74cuda3std3__436_GLOBAL__N__4bac087e_4_k_cu_8163c7d76ignoreE
	.align		8
        /*0048*/ 	.dword	_ZN34_INTERNAL_4bac087e_4_k_cu_8163c7d74cuda3std3__419piecewise_constructE
	.align		8
        /*0050*/ 	.dword	_ZN34_INTERNAL_4bac087e_4_k_cu_8163c7d74cuda3std3__48in_placeE
	.align		8
        /*0058*/ 	.dword	_ZN34_INTERNAL_4bac087e_4_k_cu_8163c7d74cuda3std3__420unreachable_sentinelE
	.align		8
        /*0060*/ 	.dword	_ZN34_INTERNAL_4bac087e_4_k_cu_8163c7d74cuda3std3__47nulloptE
	.align		8
        /*0068*/ 	.dword	_ZN34_INTERNAL_4bac087e_4_k_cu_8163c7d74cuda3std3__48unexpectE
	.align		8
        /*0070*/ 	.dword	_ZN34_INTERNAL_4bac087e_4_k_cu_8163c7d74cuda3std6ranges3__45__cpo4swapE
	.align		8
        /*0078*/ 	.dword	_ZN34_INTERNAL_4bac087e_4_k_cu_8163c7d74cuda3std6ranges3__45__cpo9iter_moveE
	.align		8
        /*0080*/ 	.dword	_ZN34_INTERNAL_4bac087e_4_k_cu_8163c7d74cuda3std6ranges3__45__cpo5beginE
	.align		8
        /*0088*/ 	.dword	_ZN34_INTERNAL_4bac087e_4_k_cu_8163c7d74cuda3std6ranges3__45__cpo3endE
	.align		8
        /*0090*/ 	.dword	_ZN34_INTERNAL_4bac087e_4_k_cu_8163c7d74cuda3std6ranges3__45__cpo6cbeginE
	.align		8
        /*0098*/ 	.dword	_ZN34_INTERNAL_4bac087e_4_k_cu_8163c7d74cuda3std6ranges3__45__cpo4cendE
	.align		8
        /*00a0*/ 	.dword	_ZN34_INTERNAL_4bac087e_4_k_cu_8163c7d74cuda3std6ranges3__45__cpo7advanceE
	.align		8
        /*00a8*/ 	.dword	_ZN34_INTERNAL_4bac087e_4_k_cu_8163c7d74cuda3std6ranges3__45__cpo9iter_swapE
	.align		8
        /*00b0*/ 	.dword	_ZN34_INTERNAL_4bac087e_4_k_cu_8163c7d74cuda3std6ranges3__45__cpo4nextE
	.align		8
        /*00b8*/ 	.dword	_ZN34_INTERNAL_4bac087e_4_k_cu_8163c7d74cuda3std6ranges3__45__cpo4prevE
	.align		8
        /*00c0*/ 	.dword	_ZN34_INTERNAL_4bac087e_4_k_cu_8163c7d74cuda3std6ranges3__45__cpo4dataE
	.align		8
        /*00c8*/ 	.dword	_ZN34_INTERNAL_4bac087e_4_k_cu_8163c7d74cuda3std6ranges3__45__cpo5cdataE
	.align		8
        /*00d0*/ 	.dword	_ZN34_INTERNAL_4bac087e_4_k_cu_8163c7d74cuda3std6ranges3__45__cpo4sizeE
	.align		8
        /*00d8*/ 	.dword	_ZN34_INTERNAL_4bac087e_4_k_cu_8163c7d74cuda3std6ranges3__45__cpo5ssizeE
	.align		8
        /*00e0*/ 	.dword	_ZN34_INTERNAL_4bac087e_4_k_cu_8163c7d74cuda3std6ranges3__45__cpo8distanceE
	.align		8
        /*00e8*/ 	.dword	_ZN34_INTERNAL_4bac087e_4_k_cu_8163c7d76thrust24THRUST_300001_SM_1000_NS6system6detail10sequential3seqE
	.align		8
        /*00f0*/ 	.dword	_ZN34_INTERNAL_4bac087e_4_k_cu_8163c7d76thrust24THRUST_300001_SM_1000_NS12placeholders2_1E
	.align		8
        /*00f8*/ 	.dword	_ZN34_INTERNAL_4bac087e_4_k_cu_8163c7d76thrust24THRUST_300001_SM_1000_NS12placeholders2_2E
	.align		8
        /*0100*/ 	.dword	_ZN34_INTERNAL_4bac087e_4_k_cu_8163c7d76thrust24THRUST_300001_SM_1000_NS12placeholders2_3E
	.align		8
        /*0108*/ 	.dword	_ZN34_INTERNAL_4bac087e_4_k_cu_8163c7d76thrust24THRUST_300001_SM_1000_NS12placeholders2_4E
	.align		8
        /*0110*/ 	.dword	_ZN34_INTERNAL_4bac087e_4_k_cu_8163c7d76thrust24THRUST_300001_SM_1000_NS12placeholders2_5E
	.align		8
        /*0118*/ 	.dword	_ZN34_INTERNAL_4bac087e_4_k_cu_8163c7d76thrust24THRUST_300001_SM_1000_NS12placeholders2_6E
	.align		8
        /*0120*/ 	.dword	_ZN34_INTERNAL_4bac087e_4_k_cu_8163c7d76thrust24THRUST_300001_SM_1000_NS12placeholders2_7E
	.align		8
        /*0128*/ 	.dword	_ZN34_INTERNAL_4bac087e_4_k_cu_8163c7d76thrust24THRUST_300001_SM_1000_NS12placeholders2_8E
	.align		8
        /*0130*/ 	.dword	_ZN34_INTERNAL_4bac087e_4_k_cu_8163c7d76thrust24THRUST_300001_SM_1000_NS12placeholders2_9E
	.align		8
        /*0138*/ 	.dword	_ZN34_INTERNAL_4bac087e_4_k_cu_8163c7d76thrust24THRUST_300001_SM_1000_NS12placeholders3_10E


//--------------------- .text._ZN3cub18CUB_300001_SM_10006detail6reduce28DeviceReduceSingleTileKernelINS2_10policy_hubIdjN4cuda3std3__44plusIvEEE10Policy1000EPdSC_iS9_ddNS7_10__identityEEEvT0_T1_T2_T3_T4_T6_ --------------------------
	.section	.text._ZN3cub18CUB_300001_SM_10006detail6reduce28DeviceReduceSingleTileKernelINS2_10policy_hubIdjN4cuda3std3__44plusIvEEE10Policy1000EPdSC_iS9_ddNS7_10__identityEEEvT0_T1_T2_T3_T4_T6_,"ax",@progbits
	.align	128
        .global         _ZN3cub18CUB_300001_SM_10006detail6reduce28DeviceReduceSingleTileKernelINS2_10policy_hubIdjN4cuda3std3__44plusIvEEE10Policy1000EPdSC_iS9_ddNS7_10__identityEEEvT0_T1_T2_T3_T4_T6_
        .type           _ZN3cub18CUB_300001_SM_10006detail6reduce28DeviceReduceSingleTileKernelINS2_10policy_hubIdjN4cuda3std3__44plusIvEEE10Policy1000EPdSC_iS9_ddNS7_10__identityEEEvT0_T1_T2_T3_T4_T6_,@function
        .size           _ZN3cub18CUB_300001_SM_10006detail6reduce28DeviceReduceSingleTileKernelINS2_10policy_hubIdjN4cuda3std3__44plusIvEEE10Policy1000EPdSC_iS9_ddNS7_10__identityEEEvT0_T1_T2_T3_T4_T6_,(.L_x_117 - _ZN3cub18CUB_300001_SM_10006detail6reduce28DeviceReduceSingleTileKernelINS2_10policy_hubIdjN4cuda3std3__44plusIvEEE10Policy1000EPdSC_iS9_ddNS7_10__identityEEEvT0_T1_T2_T3_T4_T6_)
        .other          _ZN3cub18CUB_300001_SM_10006detail6reduce28DeviceReduceSingleTileKernelINS2_10policy_hubIdjN4cuda3std3__44plusIvEEE10Policy1000EPdSC_iS9_ddNS7_10__identityEEEvT0_T1_T2_T3_T4_T6_,@"STO_CUDA_ENTRY STV_DEFAULT"
_ZN3cub18CUB_300001_SM_10006detail6reduce28DeviceReduceSingleTileKernelINS2_10policy_hubIdjN4cuda3std3__44plusIvEEE10Policy1000EPdSC_iS9_ddNS7_10__identityEEEvT0_T1_T2_T3_T4_T6_:
.text._ZN3cub18CUB_300001_SM_10006detail6reduce28DeviceReduceSingleTileKernelINS2_10policy_hubIdjN4cuda3std3__44plusIvEEE10Policy1000EPdSC_iS9_ddNS7_10__identityEEEvT0_T1_T2_T3_T4_T6_:
[----:B------:R-:W-:Y:S01]  /*0000*/  LDC R1, c[0x0][0x37c] ;  /* 0x0000df00ff017b82 */ /* 0x000fe20000000800 */
[----:B------:R-:W0:Y:S01]  /*0010*/  LDCU UR4, c[0x0][0x390] ;  /* 0x00007200ff0477ac */ /* 0x000e220008000800 */
[----:B------:R-:W1:Y:S01]  /*0020*/  LDCU.64 UR6, c[0x0][0x358] ;  /* 0x00006b00ff0677ac */ /* 0x000e620008000a00 */
[----:B0-----:R-:W-:-:S05]  /*0030*/  IMAD.U32 R4, RZ, RZ, UR4 ;  /* 0x00000004ff047e24 */ /* 0x001fca000f8e00ff */
[----:B------:R-:W-:-:S13]  /*0040*/  ISETP.NE.AND P0, PT, R4, RZ, PT ;  /* 0x000000ff0400720c */ /* 0x000fda0003f05270 */
[----:B-1----:R-:W-:Y:S05]  /*0050*/  @P0 BRA `(.L_x_0) ;  /* 0x00000000001c0947 */ /* 0x002fea0003800000 */
[----:B------:R-:W0:Y:S02]  /*0060*/  S2R R0, SR_TID.X ;  /* 0x0000000000007919 */ /* 0x000e240000002100 */
[----:B0-----:R-:W-:-:S13]  /*0070*/  ISETP.NE.AND P0, PT, R0, RZ, PT ;  /* 0x000000ff0000720c */ /* 0x001fda0003f05270 */
[----:B------:R-:W-:Y:S05]  /*0080*/  @P0 EXIT ;  /* 0x000000000000094d */ /* 0x000fea0003800000 */
[----:B------:R-:W0:Y:S08]  /*0090*/  LDC.64 R2, c[0x0][0x388] ;  /* 0x0000e200ff027b82 */ /* 0x000e300000000a00 */
[----:B------:R-:W0:Y:S02]  /*00a0*/  LDC.64 R4, c[0x0][0x398] ;  /* 0x0000e600ff047b82 */ /* 0x000e240000000a00 */
[----:B0-----:R-:W-:Y:S01]  /*00b0*/  STG.E.64 desc[UR6][R2.64], R4 ;  /* 0x0000000402007986 */ /* 0x001fe2000c101b06 */
[----:B------:R-:W-:Y:S05]  /*00c0*/  EXIT ;  /* 0x000000000000794d */ /* 0x000fea0003800000 */
.L_x_0:
[----:B------:R-:W-:Y:S01]  /*00d0*/  ISETP.GT.AND P0, PT, R4, 0x13ff, PT ;  /* 0x000013ff0400780c */ /* 0x000fe20003f04270 */
[----:B------:R-:W-:-:S12]  /*00e0*/  BSSY.RECONVERGENT B0, `(.L_x_1) ;  /* 0x0000253000007945 */ /* 0x000fd80003800200 */
[----:B------:R-:W-:Y:S05]  /*00f0*/  @P0 BRA `(.L_x_2) ;  /* 0x0000001400480947 */ /* 0x000fea0003800000 */
[----:B------:R-:W0:Y:S01]  /*0100*/  S2R R3, SR_TID.X ;  /* 0x0000000000037919 */ /* 0x000e220000002100 */
[----:B------:R-:W-:Y:S01]  /*0110*/  BSSY.RECONVERGENT B1, `(.L_x_3) ;  /* 0x0000009000017945 */ /* 0x000fe20003800200 */
[----:B------:R-:W-:Y:S02]  /*0120*/  CS2R R6, SRZ ;  /* 0x0000000000067805 */ /* 0x000fe4000001ff00 */
[----:B0-----:R-:W-:Y:S01]  /*0130*/  ISETP.GE.AND P0, PT, R3, R4, PT ;  /* 0x000000040300720c */ /* 0x001fe20003f06270 */
[----:B------:R-:W-:-:S12]  /*0140*/  IMAD.MOV.U32 R5, RZ, RZ, R3 ;  /* 0x000000ffff057224 */ /* 0x000fd800078e0003 */
[----:B------:R-:W-:Y:S05]  /*0150*/  @P0 BRA `(.L_x_4) ;  /* 0x0000000000100947 */ /* 0x000fea0003800000 */
[----:B------:R-:W0:Y:S02]  /*0160*/  LDC.64 R6, c[0x0][0x380] ;  /* 0x0000e000ff067b82 */ /* 0x000e240000000a00 */
[----:B0-----:R-:W-:-:S06]  /*0170*/  IMAD.WIDE.U32 R6, R3, 0x8, R6 ;  /* 0x0000000803067825 */ /* 0x001fcc00078e0006 */
[----:B------:R-:W5:Y:S01]  /*0180*/  LDG.E.64.CONSTANT R6, desc[UR6][R6.64] ;  /* 0x0000000606067981 */ /* 0x000f62000c1e9b00 */
[----:B------:R-:W-:-:S07]  /*0190*/  VIADD R5, R3, 0x280 ;  /* 0x0000028003057836 */ /* 0x000fce0000000000 */
.L_x_4:
[----:B------:R-:W-:Y:S05]  /*01a0*/  BSYNC.RECONVERGENT B1 ;  /* 0x0000000000017941 */ /* 0x000fea0003800200 */
.L_x_3:
[----:B------:R-:W-:Y:S01]  /*01b0*/  ISETP.GE.AND P0, PT, R5, R4, PT ;  /* 0x000000040500720c */ /* 0x000fe20003f06270 */
[----:B------:R-:W-:-:S12]  /*01c0*/  BSSY.RECONVERGENT B1, `(.L_x_5) ;  /* 0x0000078000017945 */ /* 0x000fd80003800200 */
[----:B------:R-:W-:Y:S05]  /*01d0*/  @P0 BRA `(.L_x_6) ;  /* 0x0000000400d80947 */ /* 0x000fea0003800000 */
[----:B------:R-:W-:Y:S01]  /*01e0*/  LOP3.LUT R9, RZ, R5, RZ, 0x33, !PT ;  /* 0x00000005ff097212 */ /* 0x000fe200078e33ff */
[----:B------:R-:W-:Y:S04]  /*01f0*/  BSSY.RECONVERGENT B2, `(.L_x_7) ;  /* 0x0000019000027945 */ /* 0x000fe80003800200 */
[----:B------:R-:W-:-:S04]  /*0200*/  IMAD.IADD R9, R9, 0x1, R4 ;  /* 0x0000000109097824 */ /* 0x000fc800078e0204 */
[C---:B------:R-:W-:Y:S01]  /*0210*/  IMAD.HI.U32 R0, R9.reuse, -0x33333333, RZ ;  /* 0xcccccccd09007827 */ /* 0x040fe200078e00ff */
[----:B------:R-:W-:-:S04]  /*0220*/  ISETP.GE.U32.AND P0, PT, R9, 0x780, PT ;  /* 0x000007800900780c */ /* 0x000fc80003f06070 */
[----:B------:R-:W-:-:S04]  /*0230*/  SHF.R.U32.HI R0, RZ, 0x9, R0 ;  /* 0x00000009ff007819 */ /* 0x000fc80000011600 */
[----:B------:R-:W-:-:S04]  /*0240*/  LOP3.LUT R2, R0, 0x3, RZ, 0xc0, !PT ;  /* 0x0000000300027812 */ /* 0x000fc800078ec0ff */
[----:B------:R-:W-:-:S13]  /*0250*/  ISETP.NE.AND P1, PT, R2, 0x3, PT ;  /* 0x000000030200780c */ /* 0x000fda0003f25270 */
[----:B------:R-:W-:Y:S05]  /*0260*/  @!P1 BRA `(.L_x_8) ;  /* 0x0000000000449947 */ /* 0x000fea0003800000 */
[----:B------:R-:W0:Y:S01]  /*0270*/  LDC.64 R8, c[0x0][0x380] ;  /* 0x0000e000ff087b82 */ /* 0x000e220000000a00 */
[----:B------:R-:W-:-:S05]  /*0280*/  VIADD R0, R0, 0x1 ;  /* 0x0000000100007836 */ /* 0x000fca0000000000 */
[----:B------:R-:W-:-:S05]  /*0290*/  LOP3.LUT R0, R0, 0x3, RZ, 0xc0, !PT ;  /* 0x0000000300007812 */ /* 0x000fca00078ec0ff */
[----:B------:R-:W-:Y:S02]  /*02a0*/  IMAD.MOV R0, RZ, RZ, -R0 ;  /* 0x000000ffff007224 */ /* 0x000fe400078e0a00 */
[----:B0-----:R-:W-:-:S04]  /*02b0*/  IMAD.WIDE.U32 R8, R5, 0x8, R8 ;  /* 0x0000000805087825 */ /* 0x001fc800078e0008 */
[----:B------:R-:W-:Y:S02]  /*02c0*/  IMAD.MOV.U32 R2, RZ, RZ, R8 ;  /* 0x000000ffff027224 */ /* 0x000fe400078e0008 */
[----:B------:R-:W-:-:S07]  /*02d0*/  IMAD.MOV.U32 R11, RZ, RZ, R9 ;  /* 0x000000ffff0b7224 */ /* 0x000fce00078e0009 */
.L_x_9:
[----:B------:R-:W-:Y:S02]  /*02e0*/  IMAD.MOV.U32 R8, RZ, RZ, R2 ;  /* 0x000000ffff087224 */ /* 0x000fe400078e0002 */
[----:B------:R-:W-:-:S06]  /*02f0*/  IMAD.MOV.U32 R9, RZ, RZ, R11 ;  /* 0x000000ffff097224 */ /* 0x000fcc00078e000b */
[----:B------:R-:W2:Y:S01]  /*0300*/  LDG.E.64.CONSTANT R8, desc[UR6][R8.64] ;  /* 0x0000000608087981 */ /* 0x000ea2000c1e9b00 */
[----:B------:R-:W-:Y:S01]  /*0310*/  VIADD R0, R0, 0x1 ;  /* 0x0000000100007836 */ /* 0x000fe20000000000 */
[----:B------:R-:W-:Y:S01]  /*0320*/  IADD3 R2, P2, PT, R2, 0x1400, RZ ;  /* 0x0000140002027810 */ /* 0x000fe20007f5e0ff */
[----:B------:R-:W-:-:S03]  /*0330*/  VIADD R5, R5, 0x280 ;  /* 0x0000028005057836 */ /* 0x000fc60000000000 */
[----:B------:R-:W-:Y:S01]  /*0340*/  ISETP.NE.AND P1, PT, R0, RZ, PT ;  /* 0x000000ff0000720c */ /* 0x000fe20003f25270 */
[----:B------:R-:W-:Y:S01]  /*0350*/  IMAD.X R11, RZ, RZ, R11, P2 ;  /* 0x000000ffff0b7224 */ /* 0x000fe200010e060b */
[----:B--2--5:R-:W-:-:S11]  /*0360*/  DADD R6, R8, R6 ;  /* 0x0000000008067229 */ /* 0x024fd60000000006 */
[----:B------:R-:W-:Y:S05]  /*0370*/  @P1 BRA `(.L_x_9) ;  /* 0xfffffffc00d81947 */ /* 0x000fea000383ffff */
.L_x_8:
[----:B------:R-:W-:Y:S05]  /*0380*/  BSYNC.RECONVERGENT B2 ;  /* 0x0000000000027941 */ /* 0x000fea0003800200 */
.L_x_7:
[----:B------:R-:W-:Y:S05]  /*0390*/  @!P0 BRA `(.L_x_6) ;  /* 0x0000000400688947 */ /* 0x000fea0003800000 */
[----:B------:R-:W-:Y:S01]  /*03a0*/  IMAD.IADD R0, R4, 0x1, -R5 ;  /* 0x0000000104007824 */ /* 0x000fe200078e0a05 */
[----:B------:R-:W-:Y:S01]  /*03b0*/  BSSY.RECONVERGENT B2, `(.L_x_10) ;  /* 0x0000031000027945 */ /* 0x000fe20003800200 */
[----:B------:R-:W-:-:S03]  /*03c0*/  PLOP3.LUT P0, PT, PT, PT, PT, 0x80, 0x8 ;  /* 0x000000000008781c */ /* 0x000fc60003f0f070 */
[----:B------:R-:W-:-:S13]  /*03d0*/  ISETP.GT.AND P1, PT, R0, 0x1e00, PT ;  /* 0x00001e000000780c */ /* 0x000fda0003f24270 */
[----:B------:R-:W-:Y:S05]  /*03e0*/  @!P1 BRA `(.L_x_11) ;  /* 0x0000000000b49947 */ /* 0x000fea0003800000 */
[----:B------:R-:W-:Y:S01]  /*03f0*/  PLOP3.LUT P0, PT, PT, PT, PT, 0x8, 0x80 ;  /* 0x000000000080781c */ /* 0x000fe20003f0e170 */
[----:B------:R-:W-:-:S12]  /*0400*/  VIADD R0, R4, 0xffffe200 ;  /* 0xffffe20004007836 */ /* 0x000fd80000000000 */
.L_x_12:
[----:B------:R-:W0:Y:S02]  /*0410*/  LDC.64 R32, c[0x0][0x380] ;  /* 0x0000e000ff207b82 */ /* 0x000e240000000a00 */
[----:B0-----:R-:W-:-:S05]  /*0420*/  IMAD.WIDE R14, R5, 0x8, R32 ;  /* 0x00000008050e7825 */ /* 0x001fca00078e0220 */
[----:B------:R-:W2:Y:S04]  /*0430*/  LDG.E.64.CONSTANT R8, desc[UR6][R14.64] ;  /* 0x000000060e087981 */ /* 0x000ea8000c1e9b00 */
[----:B------:R-:W3:Y:S04]  /*0440*/  LDG.E.64.CONSTANT R10, desc[UR6][R14.64+0x1400] ;  /* 0x001400060e0a7981 */ /* 0x000ee8000c1e9b00 */
[----:B------:R-:W4:Y:S01]  /*0450*/  LDG.E.64.CONSTANT R12, desc[UR6][R14.64+0x2800] ;  /* 0x002800060e0c7981 */ /* 0x000f22000c1e9b00 */
[----:B------:R-:W-:-:S03]  /*0460*/  VIADD R41, R5, 0xa00 ;  /* 0x00000a0005297836 */ /* 0x000fc60000000000 */
[----:B------:R-:W4:Y:S01]  /*0470*/  LDG.E.64.CONSTANT R30, desc[UR6][R14.64+0x3c00] ;  /* 0x003c00060e1e7981 */ /* 0x000f22000c1e9b00 */
[----:B------:R-:W-:-:S05]  /*0480*/  IMAD.WIDE R40, R41, 0x8, R32 ;  /* 0x0000000829287825 */ /* 0x000fca00078e0220 */
[----:B------:R-:W4:Y:S04]  /*0490*/  LDG.E.64.CONSTANT R28, desc[UR6][R40.64] ;  /* 0x00000006281c7981 */ /* 0x000f28000c1e9b00 */
[----:B------:R-:W4:Y:S04]  /*04a0*/  LDG.E.64.CONSTANT R26, desc[UR6][R40.64+0x1400] ;  /* 0x00140006281a7981 */ /* 0x000f28000c1e9b00 */
        /* <DEDUP_REMOVED lines=12> */
[----:B------:R-:W4:Y:S04]  /*0570*/  LDG.E.64.CONSTANT R34, desc[UR6][R44.64+0x2800] ;  /* 0x002800062c227981 */ /* 0x000f28000c1e9b00 */
[----:B------:R-:W4:Y:S01]  /*0580*/  LDG.E.64.CONSTANT R32, desc[UR6][R44.64+0x3c00] ;  /* 0x003c00062c207981 */ /* 0x000f22000c1e9b00 */
[----:B------:R-:W-:-:S05]  /*0590*/  VIADD R5, R5, 0x2800 ;  /* 0x0000280005057836 */ /* 0x000fca0000000000 */
[----:B------:R-:W-:Y:S01]  /*05a0*/  ISETP.GE.AND P1, PT, R5, R0, PT ;  /* 0x000000000500720c */ /* 0x000fe20003f26270 */
[----:B--2--5:R-:W-:-:S08]  /*05b0*/  DADD R8, R8, R6 ;  /* 0x0000000008087229 */ /* 0x024fd00000000006 */
[----:B---3--:R-:W-:-:S08]  /*05c0*/  DADD R8, R8, R10 ;  /* 0x0000000008087229 */ /* 0x008fd0000000000a */
[----:B----4-:R-:W-:-:S08]  /*05d0*/  DADD R8, R8, R12 ;  /* 0x0000000008087229 */ /* 0x010fd0000000000c */
[----:B------:R-:W-:-:S08]  /*05e0*/  DADD R8, R8, R30 ;  /* 0x0000000008087229 */ /* 0x000fd0000000001e */
        /* <DEDUP_REMOVED lines=11> */
[----:B------:R-:W-:Y:S01]  /*06a0*/  DADD R6, R8, R32 ;  /* 0x0000000008067229 */ /* 0x000fe20000000020 */
[----:B------:R-:W-:Y:S10]  /*06b0*/  @!P1 BRA `(.L_x_12) ;  /* 0xfffffffc00549947 */ /* 0x000ff4000383ffff */
.L_x_11:
[----:B------:R-:W-:Y:S05]  /*06c0*/  BSYNC.RECONVERGENT B2 ;  /* 0x0000000000027941 */ /* 0x000fea0003800200 */
.L_x_10:
[----:B------:R-:W-:Y:S01]  /*06d0*/  IMAD.IADD R0, R4, 0x1, -R5 ;  /* 0x0000000104007824 */ /* 0x000fe200078e0a05 */
[----:B------:R-:W-:Y:S04]  /*06e0*/  BSSY.RECONVERGENT B2, `(.L_x_13) ;  /* 0x0000019000027945 */ /* 0x000fe80003800200 */
[----:B------:R-:W-:-:S13]  /*06f0*/  ISETP.GT.AND P1, PT, R0, 0xa00, PT ;  /* 0x00000a000000780c */ /* 0x000fda0003f24270 */
[----:B------:R-:W-:Y:S05]  /*0700*/  @!P1 BRA `(.L_x_14) ;  /* 0x0000000000589947 */ /* 0x000fea0003800000 */
        /* <DEDUP_REMOVED lines=12> */
[----:B------:R-:W-:Y:S01]  /*07d0*/  PLOP3.LUT P0, PT, PT, PT, PT, 0x8, 0x80 ;  /* 0x000000000080781c */ /* 0x000fe20003f0e170 */
[----:B------:R-:W-:Y:S01]  /*07e0*/  VIADD R5, R5, 0x1400 ;  /* 0x0000140005057836 */ /* 0x000fe20000000000 */
[----:B--2--5:R-:W-:-:S08]  /*07f0*/  DADD R10, R6, R10 ;  /* 0x00000000060a7229 */ /* 0x024fd0000000000a */
[----:B---3--:R-:W-:-:S08]  /*0800*/  DADD R10, R10, R12 ;  /* 0x000000000a0a7229 */ /* 0x008fd0000000000c */
[----:B----4-:R-:W-:-:S08]  /*0810*/  DADD R10, R10, R14 ;  /* 0x000000000a0a7229 */ /* 0x010fd0000000000e */
[----:B------:R-:W-:-:S08]  /*0820*/  DADD R10, R10, R16 ;  /* 0x000000000a0a7229 */ /* 0x000fd00000000010 */
[----:B------:R-:W-:-:S08]  /*0830*/  DADD R10, R10, R20 ;  /* 0x000000000a0a7229 */ /* 0x000fd00000000014 */
[----:B------:R-:W-:-:S08]  /*0840*/  DADD R10, R10, R22 ;  /* 0x000000000a0a7229 */ /* 0x000fd00000000016 */
[----:B------:R-:W-:-:S08]  /*0850*/  DADD R10, R10, R24 ;  /* 0x000000000a0a7229 */ /* 0x000fd00000000018 */
[----:B------:R-:W-:-:S11]  /*0860*/  DADD R6, R10, R26 ;  /* 0x000000000a067229 */ /* 0x000fd6000000001a */
.L_x_14:
[----:B------:R-:W-:Y:S05]  /*0870*/  BSYNC.RECONVERGENT B2 ;  /* 0x0000000000027941 */ /* 0x000fea0003800200 */
.L_x_13:
[----:B------:R-:W-:-:S13]  /*0880*/  ISETP.LT.OR P0, PT, R5, R4, P0 ;  /* 0x000000040500720c */ /* 0x000fda0000701670 */
[----:B------:R-:W-:Y:S05]  /*0890*/  @!P0 BRA `(.L_x_6) ;  /* 0x0000000000288947 */ /* 0x000fea0003800000 */
[----:B------:R-:W0:Y:S02]  /*08a0*/  LDC.64 R8, c[0x0][0x380] ;  /* 0x0000e000ff087b82 */ /* 0x000e240000000a00 */
[----:B0-----:R-:W-:-:S05]  /*08b0*/  IMAD.WIDE R8, R5, 0x8, R8 ;  /* 0x0000000805087825 */ /* 0x001fca00078e0208 */
[----:B------:R-:W2:Y:S04]  /*08c0*/  LDG.E.64.CONSTANT R10, desc[UR6][R8.64] ;  /* 0x00000006080a7981 */ /* 0x000ea8000c1e9b00 */
[----:B------:R-:W3:Y:S04]  /*08d0*/  LDG.E.64.CONSTANT R12, desc[UR6][R8.64+0x1400] ;  /* 0x00140006080c7981 */ /* 0x000ee8000c1e9b00 */
[----:B------:R-:W4:Y:S04]  /*08e0*/  LDG.E.64.CONSTANT R14, desc[UR6][R8.64+0x2800] ;  /* 0x00280006080e7981 */ /* 0x000f28000c1e9b00 */
[----:B------:R-:W4:Y:S01]  /*08f0*/  LDG.E.64.CONSTANT R16, desc[UR6][R8.64+0x3c00] ;  /* 0x003c000608107981 */ /* 0x000f22000c1e9b00 */
[----:B--2--5:R-:W-:-:S08]  /*0900*/  DADD R10, R6, R10 ;  /* 0x00000000060a7229 */ /* 0x024fd0000000000a */
[----:B---3--:R-:W-:-:S08]  /*0910*/  DADD R10, R10, R12 ;  /* 0x000000000a0a7229 */ /* 0x008fd0000000000c */
[----:B----4-:R-:W-:-:S08]  /*0920*/  DADD R10, R10, R14 ;  /* 0x000000000a0a7229 */ /* 0x010fd0000000000e */
[----:B------:R-:W-:-:S11]  /*0930*/  DADD R6, R10, R16 ;  /* 0x000000000a067229 */ /* 0x000fd60000000010 */
.L_x_6:
[----:B------:R-:W-:Y:S05]  /*0940*/  BSYNC.RECONVERGENT B1 ;  /* 0x0000000000017941 */ /* 0x000fea0003800200 */
.L_x_5:
[----:B------:R-:W-:-:S13]  /*0950*/  ISETP.GE.AND P0, PT, R4, 0x280, PT ;  /* 0x000002800400780c */ /* 0x000fda0003f06270 */
[----:B------:R-:W-:Y:S05]  /*0960*/  @!P0 BRA `(.L_x_15) ;  /* 0x0000000400188947 */ /* 0x000fea0003800000 */
[----:B-----5:R-:W-:Y:S04]  /*0970*/  SHFL.DOWN PT, R4, R6, 0x1, 0x1f ;  /* 0x08201f0006047f89 */ /* 0x020fe800000e0000 */
[----:B------:R-:W0:Y:S01]  /*0980*/  SHFL.DOWN P0, R5, R7, 0x1, 0x1f ;  /* 0x08201f0007057f89 */ /* 0x000e220000000000 */
[----:B------:R-:W1:Y:S01]  /*0990*/  S2R R0, SR_LANEID ;  /* 0x0000000000007919 */ /* 0x000e620000000000 */
[----:B0-----:R-:W-:-:S10]  /*09a0*/  DADD R4, R4, R6 ;  /* 0x0000000004047229 */ /* 0x001fd40000000006 */
[----:B------:R-:W-:Y:S02]  /*09b0*/  FSEL R8, R4, R6, P0 ;  /* 0x0000000604087208 */ /* 0x000fe40000000000 */
[----:B------:R-:W-:Y:S02]  /*09c0*/  FSEL R9, R5, R7, P0 ;  /* 0x0000000705097208 */ /* 0x000fe40000000000 */
[----:B-1----:R-:W-:Y:S01]  /*09d0*/  ISETP.NE.AND P1, PT, R0, RZ, PT ;  /* 0x000000ff0000720c */ /* 0x002fe20003f25270 */
[----:B------:R-:W-:Y:S04]  /*09e0*/  SHFL.DOWN PT, R4, R8, 0x2, 0x1f ;  /* 0x08401f0008047f89 */ /* 0x000fe800000e0000 */
[----:B------:R-:W0:Y:S08]  /*09f0*/  SHFL.DOWN P0, R5, R9, 0x2, 0x1f ;  /* 0x08401f0009057f89 */ /* 0x000e300000000000 */
[----:B------:R-:W-:-:S02]  /*0a00*/  @!P1 MOV R2, 0x400 ;  /* 0x0000040000029802 */ /* 0x000fc40000000f00 */
[----:B------:R-:W-:-:S04]  /*0a10*/  @!P1 SHF.R.U32.HI R0, RZ, 0x2, R3 ;  /* 0x00000002ff009819 */ /* 0x000fc80000011603 */
[----:B------:R-:W-:Y:S01]  /*0a20*/  @!P1 LOP3.LUT R0, R0, 0xf8, RZ, 0xc0, !PT ;  /* 0x000000f800009812 */ /* 0x000fe200078ec0ff */
[----:B0-----:R-:W-:-:S10]  /*0a30*/  DADD R4, R4, R8 ;  /* 0x0000000004047229 */ /* 0x001fd40000000008 */
[----:B------:R-:W-:Y:S02]  /*0a40*/  FSEL R10, R4, R8, P0 ;  /* 0x00000008040a7208 */ /* 0x000fe40000000000 */
[----:B------:R-:W-:-:S03]  /*0a50*/  FSEL R11, R5, R9, P0 ;  /* 0x00000009050b7208 */ /* 0x000fc60000000000 */
[----:B------:R-:W-:Y:S04]  /*0a60*/  SHFL.DOWN PT, R4, R10, 0x4, 0x1f ;  /* 0x08801f000a047f89 */ /* 0x000fe800000e0000 */
[----:B------:R-:W0:Y:S02]  /*0a70*/  SHFL.DOWN P0, R5, R11, 0x4, 0x1f ;  /* 0x08801f000b057f89 */ /* 0x000e240000000000 */
[----:B0-----:R-:W-:-:S10]  /*0a80*/  DADD R4, R4, R10 ;  /* 0x0000000004047229 */ /* 0x001fd4000000000a */
[----:B------:R-:W-:Y:S02]  /*0a90*/  FSEL R6, R4, R10, P0 ;  /* 0x0000000a04067208 */ /* 0x000fe40000000000 */
[----:B------:R-:W-:Y:S02]  /*0aa0*/  FSEL R7, R5, R11, P0 ;  /* 0x0000000b05077208 */ /* 0x000fe40000000000 */
[----:B------:R-:W0:Y:S01]  /*0ab0*/  @!P1 S2R R11, SR_CgaCtaId ;  /* 0x00000000000b9919 */ /* 0x000e220000008800 */
[----:B------:R-:W-:Y:S04]  /*0ac0*/  SHFL.DOWN PT, R4, R6, 0x8, 0x1f ;  /* 0x09001f0006047f89 */ /* 0x000fe800000e0000 */
[----:B------:R-:W1:Y:S02]  /*0ad0*/  SHFL.DOWN P0, R5, R7, 0x8, 0x1f ;  /* 0x09001f0007057f89 */ /* 0x000e640000000000 */
[----:B-1----:R-:W-:-:S10]  /*0ae0*/  DADD R4, R4, R6 ;  /* 0x0000000004047229 */ /* 0x002fd40000000006 */
[----:B------:R-:W-:Y:S02]  /*0af0*/  FSEL R8, R4, R6, P0 ;  /* 0x0000000604087208 */ /* 0x000fe40000000000 */
[----:B------:R-:W-:Y:S02]  /*0b00*/  FSEL R9, R5, R7, P0 ;  /* 0x0000000705097208 */ /* 0x000fe40000000000 */
[----:B0-----:R-:W-:Y:S01]  /*0b10*/  @!P1 LEA R7, R11, R2, 0x18 ;  /* 0x000000020b079211 */ /* 0x001fe200078ec0ff */
[----:B------:R-:W-:Y:S04]  /*0b20*/  SHFL.DOWN PT, R4, R8, 0x10, 0x1f ;  /* 0x0a001f0008047f89 */ /* 0x000fe800000e0000 */
[----:B------:R-:W0:Y:S01]  /*0b30*/  SHFL.DOWN P0, R5, R9, 0x10, 0x1f ;  /* 0x0a001f0009057f89 */ /* 0x000e220000000000 */
[----:B------:R-:W-:Y:S01]  /*0b40*/  @!P1 IMAD.IADD R7, R0, 0x1, R7 ;  /* 0x0000000100079824 */ /* 0x000fe200078e0207 */
[----:B0-----:R-:W-:-:S10]  /*0b50*/  DADD R4, R4, R8 ;  /* 0x0000000004047229 */ /* 0x001fd40000000008 */
[----:B------:R-:W-:Y:S02]  /*0b60*/  FSEL R12, R4, R8, P0 ;  /* 0x00000008040c7208 */ /* 0x000fe40000000000 */
[----:B------:R-:W-:Y:S02]  /*0b70*/  FSEL R13, R5, R9, P0 ;  /* 0x00000009050d7208 */ /* 0x000fe40000000000 */
[----:B------:R-:W-:-:S03]  /*0b80*/  ISETP.NE.AND P0, PT, R3, RZ, PT ;  /* 0x000000ff0300720c */ /* 0x000fc60003f05270 */
[----:B------:R2:W-:Y:S01]  /*0b90*/  @!P1 STS.64 [R7+0x18], R12 ;  /* 0x0000180c07009388 */ /* 0x0005e20000000a00 */
[----:B------:R-:W-:Y:S09]  /*0ba0*/  BAR.SYNC.DEFER_BLOCKING 0x0 ;  /* 0x0000000000007b1d */ /* 0x000ff20000010000 */
[----:B------:R-:W-:Y:S05]  /*0bb0*/  @P0 BRA `(.L_x_16) ;  /* 0x0000001800940947 */ /* 0x000fea0003800000 */
[----:B------:R-:W0:Y:S01]  /*0bc0*/  S2UR UR5, SR_CgaCtaId ;  /* 0x00000000000579c3 */ /* 0x000e220000008800 */
[----:B------:R-:W-:Y:S02]  /*0bd0*/  UMOV UR4, 0x400 ;  /* 0x0000040000047882 */ /* 0x000fe40000000000 */
[----:B0-----:R-:W-:-:S09]  /*0be0*/  ULEA UR4, UR5, UR4, 0x18 ;  /* 0x0000000405047291 */ /* 0x001fd2000f8ec0ff */
[----:B------:R-:W0:Y:S04]  /*0bf0*/  LDS.128 R8, [UR4+0x20] ;  /* 0x00002004ff087984 */ /* 0x000e280008000c00 */
[----:B------:R-:W1:Y:S04]  /*0c00*/  LDS.128 R16, [UR4+0x30] ;  /* 0x00003004ff107984 */ /* 0x000e680008000c00 */
[----:B--2---:R-:W2:Y:S01]  /*0c10*/  LDS.128 R4, [UR4+0x40] ;  /* 0x00004004ff047984 */ /* 0x004ea20008000c00 */
[----:B0-----:R-:W-:-:S03]  /*0c20*/  DADD R8, R12, R8 ;  /* 0x000000000c087229 */ /* 0x001fc60000000008 */
[----:B------:R-:W-:Y:S05]  /*0c30*/  LDS.128 R12, [UR4+0x60] ;  /* 0x00006004ff0c7984 */ /* 0x000fea0008000c00 */
[----:B------:R-:W-:Y:S02]  /*0c40*/  DADD R2, R8, R10 ;  /* 0x0000000008027229 */ /* 0x000fe4000000000a */
[----:B------:R-:W0:Y:S06]  /*0c50*/  LDS.128 R8, [UR4+0x50] ;  /* 0x00005004ff087984 */ /* 0x000e2c0008000c00 */
[----:B-1----:R-:W-:-:S08]  /*0c60*/  DADD R2, R2, R16 ;  /* 0x0000000002027229 */ /* 0x002fd00000000010 */
[----:B------:R-:W-:-:S08]  /*0c70*/  DADD R2, R2, R18 ;  /* 0x0000000002027229 */ /* 0x000fd00000000012 */
[----:B--2---:R-:W-:-:S08]  /*0c80*/  DADD R2, R2, R4 ;  /* 0x0000000002027229 */ /* 0x004fd00000000004 */
[----:B------:R-:W-:Y:S01]  /*0c90*/  DADD R2, R2, R6 ;  /* 0x0000000002027229 */ /* 0x000fe20000000006 */
[----:B------:R-:W1:Y:S07]  /*0ca0*/  LDS.128 R4, [UR4+0x70] ;  /* 0x00007004ff047984 */ /* 0x000e6e0008000c00 */
[----:B0-----:R-:W-:-:S08]  /*0cb0*/  DADD R2, R2, R8 ;  /* 0x0000000002027229 */ /* 0x001fd00000000008 */
[----:B------:R-:W-:Y:S01]  /*0cc0*/  DADD R2, R2, R10 ;  /* 0x0000000002027229 */ /* 0x000fe2000000000a */
[----:B------:R-:W0:Y:S07]  /*0cd0*/  LDS.128 R8, [UR4+0x80] ;  /* 0x00008004ff087984 */ /* 0x000e2e0008000c00 */
[----:B------:R-:W-:-:S08]  /*0ce0*/  DADD R2, R2, R12 ;  /* 0x0000000002027229 */ /* 0x000fd0000000000c */
[----:B------:R-:W-:Y:S01]  /*0cf0*/  DADD R2, R2, R14 ;  /* 0x0000000002027229 */ /* 0x000fe2000000000e */
[----:B------:R-:W2:Y:S07]  /*0d00*/  LDS.128 R12, [UR4+0x90] ;  /* 0x00009004ff0c7984 */ /* 0x000eae0008000c00 */
[----:B-1----:R-:W-:-:S08]  /*0d10*/  DADD R2, R2, R4 ;  /* 0x0000000002027229 */ /* 0x002fd00000000004 */
[----:B------:R-:W-:Y:S01]  /*0d20*/  DADD R2, R2, R6 ;  /* 0x0000000002027229 */ /* 0x000fe20000000006 */
[----:B------:R-:W1:Y:S07]  /*0d30*/  LDS.128 R4, [UR4+0xa0] ;  /* 0x0000a004ff047984 */ /* 0x000e6e0008000c00 */
[----:B0-----:R-:W-:Y:S01]  /*0d40*/  DADD R2, R2, R8 ;  /* 0x0000000002027229 */ /* 0x001fe20000000008 */
[----:B------:R-:W0:Y:S07]  /*0d50*/  LDS.64 R8, [UR4+0xb0] ;  /* 0x0000b004ff087984 */ /* 0x000e2e0008000a00 */
[----:B------:R-:W-:-:S08]  /*0d60*/  DADD R2, R2, R10 ;  /* 0x0000000002027229 */ /* 0x000fd0000000000a */
[----:B--2---:R-:W-:-:S08]  /*0d70*/  DADD R2, R2, R12 ;  /* 0x0000000002027229 */ /* 0x004fd0000000000c */
[----:B------:R-:W-:-:S08]  /*0d80*/  DADD R2, R2, R14 ;  /* 0x0000000002027229 */ /* 0x000fd0000000000e */
[----:B-1----:R-:W-:-:S08]  /*0d90*/  DADD R2, R2, R4 ;  /* 0x0000000002027229 */ /* 0x002fd00000000004 */
[----:B------:R-:W-:-:S08]  /*0da0*/  DADD R2, R2, R6 ;  /* 0x0000000002027229 */ /* 0x000fd00000000006 */
[----:B0-----:R-:W-:Y:S01]  /*0db0*/  DADD R12, R2, R8 ;  /* 0x00000000020c7229 */ /* 0x001fe20000000008 */
[----:B------:R-:W-:Y:S10]  /*0dc0*/  BRA `(.L_x_16) ;  /* 0x0000001800107947 */ /* 0x000ff40003800000 */
.L_x_15:
[----:B------:R-:W-:-:S04]  /*0dd0*/  LOP3.LUT R0, R3, 0x3e0, RZ, 0xc0, !PT ;  /* 0x000003e003007812 */ /* 0x000fc800078ec0ff */
[----:B------:R-:W-:Y:S01]  /*0de0*/  LOP3.LUT R9, RZ, R0, RZ, 0x33, !PT ;  /* 0x00000000ff097212 */ /* 0x000fe200078e33ff */
[----:B------:R-:W-:Y:S02]  /*0df0*/  VIADD R5, R0, 0x20 ;  /* 0x0000002000057836 */ /* 0x000fe40000000000 */
[----:B------:R-:W0:Y:S02]  /*0e00*/  S2R R0, SR_LANEID ;  /* 0x0000000000007919 */ /* 0x000e240000000000 */
[----:B------:R-:W-:Y:S01]  /*0e10*/  IMAD.IADD R9, R9, 0x1, R4 ;  /* 0x0000000109097824 */ /* 0x000fe200078e0204 */
[----:B------:R-:W-:-:S04]  /*0e20*/  ISETP.GT.AND P0, PT, R5, R4, PT ;  /* 0x000000040500720c */ /* 0x000fc80003f04270 */
[----:B------:R-:W-:-:S05]  /*0e30*/  SEL R5, R9, 0x1f, P0 ;  /* 0x0000001f09057807 */ /* 0x000fca0000000000 */
[----:B-----5:R-:W-:Y:S04]  /*0e40*/  SHFL.DOWN PT, R8, R6, 0x1, R5 ;  /* 0x0820000006087989 */ /* 0x020fe800000e0005 */
[----:B------:R-:W1:Y:S01]  /*0e50*/  SHFL.DOWN P0, R9, R7, 0x1, R5 ;  /* 0x0820000007097989 */ /* 0x000e620000000005 */
[----:B0-----:R-:W-:Y:S01]  /*0e60*/  ISETP.NE.AND P1, PT, R0, RZ, PT ;  /* 0x000000ff0000720c */ /* 0x001fe20003f25270 */
[----:B-1----:R-:W-:-:S12]  /*0e70*/  DADD R8, R8, R6 ;  /* 0x0000000008087229 */ /* 0x002fd80000000006 */
[----:B------:R-:W-:Y:S02]  /*0e80*/  @!P1 MOV R2, 0x400 ;  /* 0x0000040000029802 */ /* 0x000fe40000000f00 */
[----:B------:R-:W-:Y:S02]  /*0e90*/  @!P1 SHF.R.U32.HI R0, RZ, 0x2, R3 ;  /* 0x00000002ff009819 */ /* 0x000fe40000011603 */
[----:B------:R-:W-:Y:S02]  /*0ea0*/  FSEL R10, R8, R6, P0 ;  /* 0x00000006080a7208 */ /* 0x000fe40000000000 */
[----:B------:R-:W-:Y:S02]  /*0eb0*/  FSEL R11, R9, R7, P0 ;  /* 0x00000007090b7208 */ /* 0x000fe40000000000 */
[----:B------:R-:W-:Y:S01]  /*0ec0*/  @!P1 LOP3.LUT R0, R0, 0xf8, RZ, 0xc0, !PT ;  /* 0x000000f800009812 */ /* 0x000fe200078ec0ff */
[----:B------:R-:W-:Y:S04]  /*0ed0*/  SHFL.DOWN PT, R8, R10, 0x2, R5 ;  /* 0x084000000a087989 */ /* 0x000fe800000e0005 */
[----:B------:R-:W0:Y:S02]  /*0ee0*/  SHFL.DOWN P0, R9, R11, 0x2, R5 ;  /* 0x084000000b097989 */ /* 0x000e240000000005 */
[----:B0-----:R-:W-:-:S10]  /*0ef0*/  DADD R8, R8, R10 ;  /* 0x0000000008087229 */ /* 0x001fd4000000000a */
[----:B------:R-:W-:Y:S02]  /*0f00*/  FSEL R12, R8, R10, P0 ;  /* 0x0000000a080c7208 */ /* 0x000fe40000000000 */
[----:B------:R-:W-:-:S03]  /*0f10*/  FSEL R13, R9, R11, P0 ;  /* 0x0000000b090d7208 */ /* 0x000fc60000000000 */
[----:B------:R-:W-:Y:S04]  /*0f20*/  SHFL.DOWN PT, R8, R12, 0x4, R5 ;  /* 0x088000000c087989 */ /* 0x000fe800000e0005 */
[----:B------:R-:W0:Y:S02]  /*0f30*/  SHFL.DOWN P0, R9, R13, 0x4, R5 ;  /* 0x088000000d097989 */ /* 0x000e240000000005 */
[----:B0-----:R-:W-:-:S10]  /*0f40*/  DADD R8, R8, R12 ;  /* 0x0000000008087229 */ /* 0x001fd4000000000c */
[----:B------:R-:W-:Y:S02]  /*0f50*/  FSEL R8, R8, R12, P0 ;  /* 0x0000000c08087208 */ /* 0x000fe40000000000 */
[----:B------:R-:W-:Y:S02]  /*0f60*/  FSEL R9, R9, R13, P0 ;  /* 0x0000000d09097208 */ /* 0x000fe40000000000 */
[----:B------:R-:W0:Y:S01]  /*0f70*/  @!P1 S2R R13, SR_CgaCtaId ;  /* 0x00000000000d9919 */ /* 0x000e220000008800 */
[----:B------:R-:W-:Y:S04]  /*0f80*/  SHFL.DOWN PT, R6, R8, 0x8, R5 ;  /* 0x0900000008067989 */ /* 0x000fe800000e0005 */
[----:B------:R-:W1:Y:S02]  /*0f90*/  SHFL.DOWN P0, R7, R9, 0x8, R5 ;  /* 0x0900000009077989 */ /* 0x000e640000000005 */
[----:B-1----:R-:W-:-:S10]  /*0fa0*/  DADD R6, R6, R8 ;  /* 0x0000000006067229 */ /* 0x002fd40000000008 */
[----:B------:R-:W-:Y:S02]  /*0fb0*/  FSEL R10, R6, R8, P0 ;  /* 0x00000008060a7208 */ /* 0x000fe40000000000 */
[----:B------:R-:W-:Y:S02]  /*0fc0*/  FSEL R11, R7, R9, P0 ;  /* 0x00000009070b7208 */ /* 0x000fe40000000000 */
[----:B0-----:R-:W-:Y:S01]  /*0fd0*/  @!P1 LEA R9, R13, R2, 0x18 ;  /* 0x000000020d099211 */ /* 0x001fe200078ec0ff */
[----:B------:R-:W-:Y:S04]  /*0fe0*/  SHFL.DOWN PT, R6, R10, 0x10, R5 ;  /* 0x0a0000000a067989 */ /* 0x000fe800000e0005 */
[----:B------:R-:W0:Y:S01]  /*0ff0*/  SHFL.DOWN P0, R7, R11, 0x10, R5 ;  /* 0x0a0000000b077989 */ /* 0x000e220000000005 */
        /* <DEDUP_REMOVED lines=9> */
[----:B------:R-:W-:Y:S01]  /*1090*/  UMOV UR4, 0x400 ;  /* 0x0000040000047882 */ /* 0x000fe20000000000 */
[----:B------:R-:W-:Y:S01]  /*10a0*/  ISETP.GT.AND P1, PT, R4, 0x20, PT ;  /* 0x000000200400780c */ /* 0x000fe20003f24270 */
[----:B0-----:R-:W-:-:S09]  /*10b0*/  ULEA UR4, UR5, UR4, 0x18 ;  /* 0x0000000405047291 */ /* 0x001fd2000f8ec0ff */
[----:B------:R-:W0:Y:S04]  /*10c0*/  LDS.128 R16, [UR4+0x20] ;  /* 0x00002004ff107984 */ /* 0x000e280008000c00 */
[----:B-1----:R-:W1:Y:S01]  /*10d0*/  LDS.128 R8, [UR4+0x30] ;  /* 0x00003004ff087984 */ /* 0x002e620008000c00 */
[----:B0-----:R-:W-:-:S10]  /*10e0*/  DADD R16, R12, R16 ;  /* 0x000000000c107229 */ /* 0x001fd40000000010 */
[----:B------:R-:W-:Y:S02]  /*10f0*/  FSEL R2, R16, R12, P1 ;  /* 0x0000000c10027208 */ /* 0x000fe40000800000 */
[----:B------:R-:W-:Y:S02]  /*1100*/  FSEL R3, R17, R13, P1 ;  /* 0x0000000d11037208 */ /* 0x000fe40000800000 */
[----:B------:R-:W-:Y:S01]  /*1110*/  ISETP.GT.AND P1, PT, R4, 0x40, PT ;  /* 0x000000400400780c */ /* 0x000fe20003f24270 */
[----:B------:R-:W0:Y:S03]  /*1120*/  LDS.128 R12, [UR4+0x40] ;  /* 0x00004004ff0c7984 */ /* 0x000e260008000c00 */
[----:B------:R-:W-:-:S10]  /*1130*/  DADD R18, R2, R18 ;  /* 0x0000000002127229 */ /* 0x000fd40000000012 */
[----:B------:R-:W-:Y:S02]  /*1140*/  FSEL R2, R18, R2, P1 ;  /* 0x0000000212027208 */ /* 0x000fe40000800000 */
[----:B------:R-:W-:Y:S02]  /*1150*/  FSEL R3, R19, R3, P1 ;  /* 0x0000000313037208 */ /* 0x000fe40000800000 */
[----:B------:R-:W-:-:S04]  /*1160*/  ISETP.GT.AND P1, PT, R4, 0x60, PT ;  /* 0x000000600400780c */ /* 0x000fc80003f24270 */
[----:B-1----:R-:W-:-:S10]  /*1170*/  DADD R8, R8, R2 ;  /* 0x0000000008087229 */ /* 0x002fd40000000002 */
[----:B------:R-:W-:Y:S02]  /*1180*/  FSEL R2, R8, R2, P1 ;  /* 0x0000000208027208 */ /* 0x000fe40000800000 */
[----:B------:R-:W-:Y:S02]  /*1190*/  FSEL R3, R9, R3, P1 ;  /* 0x0000000309037208 */ /* 0x000fe40000800000 */
[----:B------:R-:W-:-:S04]  /*11a0*/  ISETP.GT.AND P1, PT, R4, 0x80, PT ;  /* 0x000000800400780c */ /* 0x000fc80003f24270 */
[----:B------:R-:W-:-:S10]  /*11b0*/  DADD R10, R2, R10 ;  /* 0x00000000020a7229 */ /* 0x000fd4000000000a */
[----:B------:R-:W-:Y:S02]  /*11c0*/  FSEL R2, R10, R2, P1 ;  /* 0x000000020a027208 */ /* 0x000fe40000800000 */
[----:B------:R-:W-:Y:S02]  /*11d0*/  FSEL R3, R11, R3, P1 ;  /* 0x000000030b037208 */ /* 0x000fe40000800000 */
[----:B------:R-:W1:Y:S01]  /*11e0*/  LDS.128 R8, [UR4+0x50] ;  /* 0x00005004ff087984 */ /* 0x000e620008000c00 */
[----:B------:R-:W-:-:S03]  /*11f0*/  ISETP.GT.AND P1, PT, R4, 0xa0, PT ;  /* 0x000000a00400780c */ /* 0x000fc60003f24270 */
[----:B0-----:R-:W-:-:S10]  /*1200*/  DADD R12, R12, R2 ;  /* 0x000000000c0c7229 */ /* 0x001fd40000000002 */
[----:B------:R-:W-:Y:S02]  /*1210*/  FSEL R2, R12, R2, P1 ;  /* 0x000000020c027208 */ /* 0x000fe40000800000 */
[----:B------:R-:W-:Y:S02]  /*1220*/  FSEL R3, R13, R3, P1 ;  /* 0x000000030d037208 */ /* 0x000fe40000800000 */
[----:B------:R-:W-:-:S04]  /*1230*/  ISETP.GT.AND P1, PT, R4, 0xc0, PT ;  /* 0x000000c00400780c */ /* 0x000fc80003f24270 */
[----:B------:R-:W-:-:S10]  /*1240*/  DADD R14, R2, R14 ;  /* 0x00000000020e7229 */ /* 0x000fd4000000000e */
[----:B------:R-:W-:Y:S02]  /*1250*/  FSEL R2, R14, R2, P1 ;  /* 0x000000020e027208 */ /* 0x000fe40000800000 */
[----:B------:R-:W-:Y:S02]  /*1260*/  FSEL R3, R15, R3, P1 ;  /* 0x000000030f037208 */ /* 0x000fe40000800000 */
[----:B------:R-:W0:Y:S01]  /*1270*/  LDS.128 R12, [UR4+0x60] ;  /* 0x00006004ff0c7984 */ /* 0x000e220008000c00 */
[----:B------:R-:W-:-:S03]  /*1280*/  ISETP.GT.AND P1, PT, R4, 0xe0, PT ;  /* 0x000000e00400780c */ /* 0x000fc60003f24270 */
        /* <DEDUP_REMOVED lines=43> */
[----:B------:R-:W1:Y:S01]  /*1540*/  LDS.64 R2, [UR4+0xb0] ;  /* 0x0000b004ff027984 */ /* 0x000e620008000a00 */
        /* <DEDUP_REMOVED lines=8> */
[----:B------:R-:W-:-:S04]  /*15d0*/  ISETP.GT.AND P1, PT, R4, 0x260, PT ;  /* 0x000002600400780c */ /* 0x000fc80003f24270 */
[----:B-1----:R-:W-:-:S10]  /*15e0*/  DADD R2, R2, R6 ;  /* 0x0000000002027229 */ /* 0x002fd40000000006 */
[----:B------:R-:W-:Y:S02]  /*15f0*/  FSEL R12, R2, R6, P1 ;  /* 0x00000006020c7208 */ /* 0x000fe40000800000 */
[----:B------:R-:W-:Y:S01]  /*1600*/  FSEL R13, R3, R7, P1 ;  /* 0x00000007030d7208 */ /* 0x000fe20000800000 */
[----:B------:R-:W-:Y:S06]  /*1610*/  BRA `(.L_x_16) ;  /* 0x0000000c00fc7947 */ /* 0x000fec0003800000 */
.L_x_2:
[----:B------:R-:W0:Y:S01]  /*1620*/  S2R R0, SR_TID.X ;  /* 0x0000000000007919 */ /* 0x000e220000002100 */
[----:B------:R-:W0:Y:S02]  /*1630*/  LDC.64 R6, c[0x0][0x380] ;  /* 0x0000e000ff067b82 */ /* 0x000e240000000a00 */
[----:B0-----:R-:W-:-:S05]  /*1640*/  IMAD.WIDE.U32 R6, R0, 0x8, R6 ;  /* 0x0000000800067825 */ /* 0x001fca00078e0006 */
[----:B------:R-:W2:Y:S04]  /*1650*/  LDG.E.64.CONSTANT R20, desc[UR6][R6.64] ;  /* 0x0000000606147981 */ /* 0x000ea8000c1e9b00 */
[----:B------:R-:W2:Y:S04]  /*1660*/  LDG.E.64.CONSTANT R2, desc[UR6][R6.64+0x1400] ;  /* 0x0014000606027981 */ /* 0x000ea8000c1e9b00 */
[----:B------:R-:W3:Y:S04]  /*1670*/  LDG.E.64.CONSTANT R8, desc[UR6][R6.64+0x2800] ;  /* 0x0028000606087981 */ /* 0x000ee8000c1e9b00 */
[----:B------:R-:W4:Y:S04]  /*1680*/  LDG.E.64.CONSTANT R10, desc[UR6][R6.64+0x3c00] ;  /* 0x003c0006060a7981 */ /* 0x000f28000c1e9b00 */
[----:B------:R-:W5:Y:S04]  /*1690*/  LDG.E.64.CONSTANT R12, desc[UR6][R6.64+0x5000] ;  /* 0x00500006060c7981 */ /* 0x000f68000c1e9b00 */
[----:B------:R-:W5:Y:S04]  /*16a0*/  LDG.E.64.CONSTANT R14, desc[UR6][R6.64+0x6400] ;  /* 0x00640006060e7981 */ /* 0x000f68000c1e9b00 */
[----:B------:R-:W5:Y:S04]  /*16b0*/  LDG.E.64.CONSTANT R16, desc[UR6][R6.64+0x7800] ;  /* 0x0078000606107981 */ /* 0x000f68000c1e9b00 */
[----:B------:R-:W5:Y:S01]  /*16c0*/  LDG.E.64.CONSTANT R18, desc[UR6][R6.64+0x8c00] ;  /* 0x008c000606127981 */ /* 0x000f62000c1e9b00 */
[----:B------:R-:W-:Y:S01]  /*16d0*/  ISETP.GE.U32.AND P0, PT, R4, 0x2800, PT ;  /* 0x000028000400780c */ /* 0x000fe20003f06070 */
[----:B--2---:R-:W-:-:S08]  /*16e0*/  DADD R2, R20, R2 ;  /* 0x0000000014027229 */ /* 0x004fd00000000002 */
[----:B---3--:R-:W-:Y:S01]  /*16f0*/  DADD R2, R8, R2 ;  /* 0x0000000008027229 */ /* 0x008fe20000000002 */
[----:B------:R-:W-:-:S07]  /*1700*/  IMAD.MOV.U32 R9, RZ, RZ, 0x1400 ;  /* 0x00001400ff097424 */ /* 0x000fce00078e00ff */
[----:B----4-:R-:W-:-:S08]  /*1710*/  DADD R2, R10, R2 ;  /* 0x000000000a027229 */ /* 0x010fd00000000002 */
[----:B-----5:R-:W-:-:S08]  /*1720*/  DADD R2, R12, R2 ;  /* 0x000000000c027229 */ /* 0x020fd00000000002 */
[----:B------:R-:W-:-:S08]  /*1730*/  DADD R2, R14, R2 ;  /* 0x000000000e027229 */ /* 0x000fd00000000002 */
[----:B------:R-:W-:-:S08]  /*1740*/  DADD R2, R16, R2 ;  /* 0x0000000010027229 */ /* 0x000fd00000000002 */
[----:B------:R-:W-:Y:S01]  /*1750*/  DADD R2, R18, R2 ;  /* 0x0000000012027229 */ /* 0x000fe20000000002 */
[----:B------:R-:W-:Y:S10]  /*1760*/  @!P0 BRA `(.L_x_17) ;  /* 0x00000000006c8947 */ /* 0x000ff40003800000 */
[----:B------:R-:W0:Y:S01]  /*1770*/  LDC R26, c[0x0][0x390] ;  /* 0x0000e400ff1a7b82 */ /* 0x000e220000000800 */
[----:B------:R-:W-:Y:S02]  /*1780*/  VIADD R8, R4, 0xffffec00 ;  /* 0xffffec0004087836 */ /* 0x000fe40000000000 */
[----:B------:R-:W-:-:S07]  /*1790*/  IMAD.MOV.U32 R9, RZ, RZ, 0x1400 ;  /* 0x00001400ff097424 */ /* 0x000fce00078e00ff */
.L_x_19:
[----:B------:R-:W-:-:S05]  /*17a0*/  IMAD.WIDE R12, R9, 0x8, R6 ;  /* 0x00000008090c7825 */ /* 0x000fca00078e0206 */
[----:B------:R-:W2:Y:S04]  /*17b0*/  LDG.E.64.CONSTANT R4, desc[UR6][R12.64] ;  /* 0x000000060c047981 */ /* 0x000ea8000c1e9b00 */
[----:B------:R-:W3:Y:S04]  /*17c0*/  LDG.E.64.CONSTANT R14, desc[UR6][R12.64+0x1400] ;  /* 0x001400060c0e7981 */ /* 0x000ee8000c1e9b00 */
[----:B------:R-:W4:Y:S04]  /*17d0*/  LDG.E.64.CONSTANT R16, desc[UR6][R12.64+0x2800] ;  /* 0x002800060c107981 */ /* 0x000f28000c1e9b00 */
[----:B------:R-:W5:Y:S04]  /*17e0*/  LDG.E.64.CONSTANT R18, desc[UR6][R12.64+0x3c00] ;  /* 0x003c00060c127981 */ /* 0x000f68000c1e9b00 */
[----:B------:R-:W5:Y:S04]  /*17f0*/  LDG.E.64.CONSTANT R20, desc[UR6][R12.64+0x5000] ;  /* 0x005000060c147981 */ /* 0x000f68000c1e9b00 */
[----:B------:R-:W5:Y:S04]  /*1800*/  LDG.E.64.CONSTANT R22, desc[UR6][R12.64+0x6400] ;  /* 0x006400060c167981 */ /* 0x000f68000c1e9b00 */
[----:B------:R-:W5:Y:S04]  /*1810*/  LDG.E.64.CONSTANT R24, desc[UR6][R12.64+0x7800] ;  /* 0x007800060c187981 */ /* 0x000f68000c1e9b00 */
[----:B------:R-:W5:Y:S01]  /*1820*/  LDG.E.64.CONSTANT R10, desc[UR6][R12.64+0x8c00] ;  /* 0x008c00060c0a7981 */ /* 0x000f62000c1e9b00 */
[----:B--2---:R-:W-:-:S08]  /*1830*/  DADD R4, R4, R2 ;  /* 0x0000000004047229 */ /* 0x004fd00000000002 */
[----:B---3--:R-:W-:-:S08]  /*1840*/  DADD R4, R14, R4 ;  /* 0x000000000e047229 */ /* 0x008fd00000000004 */
[----:B----4-:R-:W-:-:S08]  /*1850*/  DADD R4, R16, R4 ;  /* 0x0000000010047229 */ /* 0x010fd00000000004 */
[----:B-----5:R-:W-:-:S08]  /*1860*/  DADD R4, R18, R4 ;  /* 0x0000000012047229 */ /* 0x020fd00000000004 */
[----:B------:R-:W-:-:S08]  /*1870*/  DADD R4, R20, R4 ;  /* 0x0000000014047229 */ /* 0x000fd00000000004 */
[----:B------:R-:W-:Y:S01]  /*1880*/  DADD R22, R22, R4 ;  /* 0x0000000016167229 */ /* 0x000fe20000000004 */
[----:B0-----:R-:W-:-:S04]  /*1890*/  IMAD.MOV.U32 R4, RZ, RZ, R26 ;  /* 0x000000ffff047224 */ /* 0x001fc800078e001a */
[----:B------:R-:W-:-:S03]  /*18a0*/  IMAD.IADD R2, R4, 0x1, -R9 ;  /* 0x0000000104027824 */ /* 0x000fc600078e0a09 */
[----:B------:R-:W-:Y:S02]  /*18b0*/  DADD R22, R24, R22 ;  /* 0x0000000018167229 */ /* 0x000fe40000000016 */
[----:B------:R-:W-:-:S06]  /*18c0*/  ISETP.GE.AND P0, PT, R2, 0x1400, PT ;  /* 0x000014000200780c */ /* 0x000fcc0003f06270 */
[----:B------:R-:W-:-:S07]  /*18d0*/  DADD R2, R10, R22 ;  /* 0x000000000a027229 */ /* 0x000fce0000000016 */
[----:B------:R-:W-:Y:S05]  /*18e0*/  @!P0 BRA `(.L_x_18) ;  /* 0x0000000800348947 */ /* 0x000fea0003800000 */
[----:B------:R-:W-:-:S05]  /*18f0*/  VIADD R9, R9, 0x1400 ;  /* 0x0000140009097836 */ /* 0x000fca0000000000 */
[----:B------:R-:W-:-:S13]  /*1900*/  ISETP.GT.AND P0, PT, R9, R8, PT ;  /* 0x000000080900720c */ /* 0x000fda0003f04270 */
[----:B------:R-:W-:Y:S05]  /*1910*/  @!P0 BRA `(.L_x_19) ;  /* 0xfffffffc00a08947 */ /* 0x000fea000383ffff */
.L_x_17:
[----:B------:R-:W-:-:S13]  /*1920*/  ISETP.GE.AND P0, PT, R9, R4, PT ;  /* 0x000000040900720c */ /* 0x000fda0003f06270 */
[----:B------:R-:W-:Y:S05]  /*1930*/  @P0 BRA `(.L_x_18) ;  /* 0x0000000800200947 */ /* 0x000fea0003800000 */
[----:B------:R-:W-:Y:S01]  /*1940*/  IMAD.IADD R39, R4, 0x1, -R9 ;  /* 0x0000000104277824 */ /* 0x000fe200078e0a09 */
[----:B------:R-:W-:Y:S04]  /*1950*/  BSSY.RECONVERGENT B1, `(.L_x_18) ;  /* 0x0000086000017945 */ /* 0x000fe80003800200 */
[----:B------:R-:W-:-:S13]  /*1960*/  ISETP.GE.AND P0, PT, R0, R39, PT ;  /* 0x000000270000720c */ /* 0x000fda0003f06270 */
[----:B------:R-:W-:Y:S05]  /*1970*/  @P0 BRA `(.L_x_20) ;  /* 0x00000008000c0947 */ /* 0x000fea0003800000 */
[----:B------:R-:W-:Y:S01]  /*1980*/  LOP3.LUT R5, RZ, R0, RZ, 0x33, !PT ;  /* 0x00000000ff057212 */ /* 0x000fe200078e33ff */
[----:B------:R-:W-:Y:S01]  /*1990*/  BSSY.RECONVERGENT B2, `(.L_x_21) ;  /* 0x0000017000027945 */ /* 0x000fe20003800200 */
[----:B------:R-:W-:Y:S02]  /*19a0*/  IMAD.MOV.U32 R38, RZ, RZ, R0 ;  /* 0x000000ffff267224 */ /* 0x000fe400078e0000 */
[----:B------:R-:W-:-:S04]  /*19b0*/  IADD3 R5, PT, PT, -R9, R4, R5 ;  /* 0x0000000409057210 */ /* 0x000fc80007ffe105 */
[C---:B------:R-:W-:Y:S01]  /*19c0*/  ISETP.GE.U32.AND P1, PT, R5.reuse, 0x780, PT ;  /* 0x000007800500780c */ /* 0x040fe20003f26070 */
[----:B------:R-:W-:-:S05]  /*19d0*/  IMAD.HI.U32 R4, R5, -0x33333333, RZ ;  /* 0xcccccccd05047827 */ /* 0x000fca00078e00ff */
[----:B------:R-:W-:-:S04]  /*19e0*/  SHF.R.U32.HI R4, RZ, 0x9, R4 ;  /* 0x00000009ff047819 */ /* 0x000fc80000011604 */
[----:B------:R-:W-:-:S04]  /*19f0*/  LOP3.LUT R6, R4, 0x3, RZ, 0xc0, !PT ;  /* 0x0000000304067812 */ /* 0x000fc800078ec0ff */
[----:B------:R-:W-:-:S13]  /*1a00*/  ISETP.NE.AND P0, PT, R6, 0x3, PT ;  /* 0x000000030600780c */ /* 0x000fda0003f05270 */
[----:B------:R-:W-:Y:S05]  /*1a10*/  @!P0 BRA `(.L_x_22) ;  /* 0x0000000000388947 */ /* 0x000fea0003800000 */
[----:B------:R-:W0:Y:S01]  /*1a20*/  LDC.64 R6, c[0x0][0x380] ;  /* 0x0000e000ff067b82 */ /* 0x000e220000000a00 */
[----:B------:R-:W-:Y:S02]  /*1a30*/  VIADD R4, R4, 0x1 ;  /* 0x0000000104047836 */ /* 0x000fe40000000000 */
[----:B------:R-:W-:Y:S02]  /*1a40*/  IMAD.IADD R11, R0, 0x1, R9 ;  /* 0x00000001000b7824 */ /* 0x000fe400078e0209 */
[----:B------:R-:W-:Y:S01]  /*1a50*/  IMAD.MOV.U32 R38, RZ, RZ, R0 ;  /* 0x000000ffff267224 */ /* 0x000fe200078e0000 */
[----:B------:R-:W-:-:S05]  /*1a60*/  LOP3.LUT R4, R4, 0x3, RZ, 0xc0, !PT ;  /* 0x0000000304047812 */ /* 0x000fca00078ec0ff */
[----:B------:R-:W-:-:S07]  /*1a70*/  IMAD.MOV R8, RZ, RZ, -R4 ;  /* 0x000000ffff087224 */ /* 0x000fce00078e0a04 */
.L_x_23:
[----:B0-----:R-:W-:-:S06]  /*1a80*/  IMAD.WIDE.U32 R4, R11, 0x8, R6 ;  /* 0x000000080b047825 */ /* 0x001fcc00078e0006 */
[----:B------:R-:W2:Y:S01]  /*1a90*/  LDG.E.64.CONSTANT R4, desc[UR6][R4.64] ;  /* 0x0000000604047981 */ /* 0x000ea2000c1e9b00 */
[----:B------:R-:W-:Y:S02]  /*1aa0*/  VIADD R8, R8, 0x1 ;  /* 0x0000000108087836 */ /* 0x000fe40000000000 */
[----:B------:R-:W-:Y:S02]  /*1ab0*/  VIADD R38, R38, 0x280 ;  /* 0x0000028026267836 */ /* 0x000fe40000000000 */
[----:B------:R-:W-:Y:S01]  /*1ac0*/  VIADD R11, R11, 0x280 ;  /* 0x000002800b0b7836 */ /* 0x000fe20000000000 */
[----:B------:R-:W-:Y:S01]  /*1ad0*/  ISETP.NE.AND P0, PT, R8, RZ, PT ;  /* 0x000000ff0800720c */ /* 0x000fe20003f05270 */
[----:B--2---:R-:W-:-:S12]  /*1ae0*/  DADD R2, R4, R2 ;  /* 0x0000000004027229 */ /* 0x004fd80000000002 */
[----:B------:R-:W-:Y:S05]  /*1af0*/  @P0 BRA `(.L_x_23) ;  /* 0xfffffffc00e00947 */ /* 0x000fea000383ffff */
.L_x_22:
[----:B------:R-:W-:Y:S05]  /*1b00*/  BSYNC.RECONVERGENT B2 ;  /* 0x0000000000027941 */ /* 0x000fea0003800200 */
.L_x_21:
[----:B------:R-:W-:Y:S05]  /*1b10*/  @!P1 BRA `(.L_x_20) ;  /* 0x0000000400a49947 */ /* 0x000fea0003800000 */
[----:B------:R-:W0:Y:S01]  /*1b20*/  LDCU.64 UR4, c[0x0][0x380] ;  /* 0x00007000ff0477ac */ /* 0x000e220008000a00 */
[----:B------:R-:W-:Y:S01]  /*1b30*/  IMAD.IADD R7, R39, 0x1, -R38 ;  /* 0x0000000127077824 */ /* 0x000fe200078e0a26 */
[C---:B------:R-:W-:Y:S01]  /*1b40*/  IADD3 R5, P0, PT, R38.reuse, R9, RZ ;  /* 0x0000000926057210 */ /* 0x040fe20007f1e0ff */
[----:B------:R-:W-:Y:S01]  /*1b50*/  BSSY.RECONVERGENT B2, `(.L_x_24) ;  /* 0x000003a000027945 */ /* 0x000fe20003800200 */
[----:B------:R-:W-:Y:S02]  /*1b60*/  IMAD.IADD R40, R38, 0x1, R9 ;  /* 0x0000000126287824 */ /* 0x000fe400078e0209 */
[----:B------:R-:W-:Y:S01]  /*1b70*/  ISETP.GT.AND P1, PT, R7, 0x1e00, PT ;  /* 0x00001e000700780c */ /* 0x000fe20003f24270 */
[----:B------:R-:W-:Y:S01]  /*1b80*/  IMAD.X R6, RZ, RZ, RZ, P0 ;  /* 0x000000ffff067224 */ /* 0x000fe200000e06ff */
[----:B0-----:R-:W-:-:S04]  /*1b90*/  LEA R4, P0, R5, UR4, 0x3 ;  /* 0x0000000405047c11 */ /* 0x001fc8000f8018ff */
[----:B------:R-:W-:Y:S02]  /*1ba0*/  LEA.HI.X R5, R5, UR5, R6, 0x3, P0 ;  /* 0x0000000505057c11 */ /* 0x000fe400080f1c06 */
[----:B------:R-:W-:-:S05]  /*1bb0*/  IADD3 R4, P0, PT, R4, 0x2800, RZ ;  /* 0x0000280004047810 */ /* 0x000fca0007f1e0ff */
[----:B------:R-:W-:Y:S01]  /*1bc0*/  IMAD.X R5, RZ, RZ, R5, P0 ;  /* 0x000000ffff057224 */ /* 0x000fe200000e0605 */
[----:B------:R-:W-:Y:S01]  /*1bd0*/  PLOP3.LUT P0, PT, PT, PT, PT, 0x80, 0x8 ;  /* 0x000000000008781c */ /* 0x000fe20003f0f070 */
[----:B------:R-:W-:-:S12]  /*1be0*/  @!P1 BRA `(.L_x_25) ;  /* 0x0000000000c09947 */ /* 0x000fd80003800000 */
[----:B------:R-:W-:Y:S01]  /*1bf0*/  PLOP3.LUT P0, PT, PT, PT, PT, 0x8, 0x80 ;  /* 0x000000000080781c */ /* 0x000fe20003f0e170 */
[----:B------:R-:W-:-:S12]  /*1c00*/  VIADD R41, R39, 0xffffe200 ;  /* 0xffffe20027297836 */ /* 0x000fd80000000000 */
.L_x_26:
[----:B------:R-:W0:Y:S01]  /*1c10*/  LDC.64 R30, c[0x0][0x380] ;  /* 0x0000e000ff1e7b82 */ /* 0x000e220000000a00 */
[----:B------:R-:W2:Y:S04]  /*1c20*/  LDG.E.64.CONSTANT R8, desc[UR6][R4.64+-0x1400] ;  /* 0xffec000604087981 */ /* 0x000ea8000c1e9b00 */
[----:B------:R-:W3:Y:S01]  /*1c30*/  LDG.E.64.CONSTANT R10, desc[UR6][R4.64] ;  /* 0x00000006040a7981 */ /* 0x000ee2000c1e9b00 */
[----:B------:R-:W-:-:S03]  /*1c40*/  VIADD R15, R40, 0xa00 ;  /* 0x00000a00280f7836 */ /* 0x000fc60000000000 */
[----:B------:R-:W4:Y:S04]  /*1c50*/  LDG.E.64.CONSTANT R12, desc[UR6][R4.64+0x1400] ;  /* 0x00140006040c7981 */ /* 0x000f28000c1e9b00 */
[----:B------:R-:W5:Y:S04]  /*1c60*/  LDG.E.64.CONSTANT R16, desc[UR6][R4.64+0x3c00] ;  /* 0x003c000604107981 */ /* 0x000f68000c1e9b00 */
[----:B------:R-:W5:Y:S01]  /*1c70*/  LDG.E.64.CONSTANT R18, desc[UR6][R4.64+0x5000] ;  /* 0x0050000604127981 */ /* 0x000f62000c1e9b00 */
[----:B------:R-:W-:-:S03]  /*1c80*/  VIADD R23, R40, 0x1400 ;  /* 0x0000140028177836 */ /* 0x000fc60000000000 */
[----:B------:R-:W5:Y:S01]  /*1c90*/  LDG.E.64.CONSTANT R20, desc[UR6][R4.64+0x6400] ;  /* 0x0064000604147981 */ /* 0x000f62000c1e9b00 */
[----:B0-----:R-:W-:-:S03]  /*1ca0*/  IMAD.WIDE.U32 R6, R40, 0x8, R30 ;  /* 0x0000000828067825 */ /* 0x001fc600078e001e */
[----:B------:R-:W5:Y:S04]  /*1cb0*/  LDG.E.64.CONSTANT R24, desc[UR6][R4.64+0x8c00] ;  /* 0x008c000604187981 */ /* 0x000f68000c1e9b00 */
[----:B------:R-:W5:Y:S04]  /*1cc0*/  LDG.E.64.CONSTANT R26, desc[UR6][R4.64+0xa000] ;  /* 0x00a00006041a7981 */ /* 0x000f68000c1e9b00 */
[----:B------:R-:W2:Y:S01]  /*1cd0*/  LDG.E.64.CONSTANT R6, desc[UR6][R6.64] ;  /* 0x0000000606067981 */ /* 0x000ea2000c1e9b00 */
[----:B------:R-:W-:-:S03]  /*1ce0*/  IMAD.WIDE.U32 R14, R15, 0x8, R30 ;  /* 0x000000080f0e7825 */ /* 0x000fc600078e001e */
[----:B------:R-:W5:Y:S04]  /*1cf0*/  LDG.E.64.CONSTANT R28, desc[UR6][R4.64+0xb400] ;  /* 0x00b40006041c7981 */ /* 0x000f68000c1e9b00 */
[----:B------:R-:W5:Y:S01]  /*1d00*/  LDG.E.64.CONSTANT R14, desc[UR6][R14.64] ;  /* 0x000000060e0e7981 */ /* 0x000f62000c1e9b00 */
[----:B------:R-:W-:-:S03]  /*1d10*/  IMAD.WIDE.U32 R22, R23, 0x8, R30 ;  /* 0x0000000817167825 */ /* 0x000fc600078e001e */
[----:B------:R-:W5:Y:S04]  /*1d20*/  LDG.E.64.CONSTANT R34, desc[UR6][R4.64+0xf000] ;  /* 0x00f0000604227981 */ /* 0x000f68000c1e9b00 */
[----:B------:R-:W5:Y:S01]  /*1d30*/  LDG.E.64.CONSTANT R22, desc[UR6][R22.64] ;  /* 0x0000000616167981 */ /* 0x000f62000c1e9b00 */
[----:B------:R-:W-:-:S03]  /*1d40*/  VIADD R33, R40, 0x1e00 ;  /* 0x00001e0028217836 */ /* 0x000fc60000000000 */
[----:B------:R-:W5:Y:S01]  /*1d50*/  LDG.E.64.CONSTANT R36, desc[UR6][R4.64+0x10400] ;  /* 0x0104000604247981 */ /* 0x000f62000c1e9b00 */
[----:B------:R-:W-:-:S03]  /*1d60*/  IMAD.WIDE.U32 R30, R33, 0x8, R30 ;  /* 0x00000008211e7825 */ /* 0x000fc600078e001e */
[----:B------:R0:W5:Y:S04]  /*1d70*/  LDG.E.64.CONSTANT R32, desc[UR6][R4.64+0xdc00] ;  /* 0x00dc000604207981 */ /* 0x000168000c1e9b00 */
[----:B------:R-:W5:Y:S01]  /*1d80*/  LDG.E.64.CONSTANT R30, desc[UR6][R30.64] ;  /* 0x000000061e1e7981 */ /* 0x000f62000c1e9b00 */
[----:B------:R-:W-:-:S05]  /*1d90*/  VIADD R38, R38, 0x2800 ;  /* 0x0000280026267836 */ /* 0x000fca0000000000 */
[----:B------:R-:W-:Y:S02]  /*1da0*/  ISETP.GE.AND P1, PT, R38, R41, PT ;  /* 0x000000292600720c */ /* 0x000fe40003f26270 */
[----:B0-----:R-:W-:Y:S01]  /*1db0*/  IADD3 R4, P2, PT, R4, 0x14000, RZ ;  /* 0x0001400004047810 */ /* 0x001fe20007f5e0ff */
[----:B------:R-:W-:-:S04]  /*1dc0*/  VIADD R40, R40, 0x2800 ;  /* 0x0000280028287836 */ /* 0x000fc80000000000 */
[----:B------:R-:W-:Y:S01]  /*1dd0*/  IMAD.X R5, RZ, RZ, R5, P2 ;  /* 0x000000ffff057224 */ /* 0x000fe200010e0605 */
[----:B--2---:R-:W-:-:S08]  /*1de0*/  DADD R6, R6, R2 ;  /* 0x0000000006067229 */ /* 0x004fd00000000002 */
[----:B------:R-:W-:-:S08]  /*1df0*/  DADD R6, R6, R8 ;  /* 0x0000000006067229 */ /* 0x000fd00000000008 */
[----:B---3--:R-:W-:-:S08]  /*1e00*/  DADD R6, R6, R10 ;  /* 0x0000000006067229 */ /* 0x008fd0000000000a */
[----:B----4-:R-:W-:-:S08]  /*1e10*/  DADD R6, R6, R12 ;  /* 0x0000000006067229 */ /* 0x010fd0000000000c */
[----:B-----5:R-:W-:-:S08]  /*1e20*/  DADD R6, R6, R14 ;  /* 0x0000000006067229 */ /* 0x020fd0000000000e */
        /* <DEDUP_REMOVED lines=12> */
.L_x_25:
[----:B------:R-:W-:Y:S05]  /*1ef0*/  BSYNC.RECONVERGENT B2 ;  /* 0x0000000000027941 */ /* 0x000fea0003800200 */
.L_x_24:
[----:B------:R-:W-:Y:S01]  /*1f00*/  IMAD.IADD R6, R39, 0x1, -R38 ;  /* 0x0000000127067824 */ /* 0x000fe200078e0a26 */
[----:B------:R-:W-:Y:S04]  /*1f10*/  BSSY.RECONVERGENT B2, `(.L_x_27) ;  /* 0x000001d000027945 */ /* 0x000fe80003800200 */
[----:B------:R-:W-:-:S13]  /*1f20*/  ISETP.GT.AND P1, PT, R6, 0xa00, PT ;  /* 0x00000a000600780c */ /* 0x000fda0003f24270 */
[----:B------:R-:W-:Y:S05]  /*1f30*/  @!P1 BRA `(.L_x_28) ;  /* 0x0000000000689947 */ /* 0x000fea0003800000 */
[----:B------:R-:W0:Y:S01]  /*1f40*/  LDC.64 R14, c[0x0][0x380] ;  /* 0x0000e000ff0e7b82 */ /* 0x000e220000000a00 */
[----:B------:R-:W2:Y:S04]  /*1f50*/  LDG.E.64.CONSTANT R8, desc[UR6][R4.64+-0x1400] ;  /* 0xffec000604087981 */ /* 0x000ea8000c1e9b00 */
[----:B------:R-:W3:Y:S01]  /*1f60*/  LDG.E.64.CONSTANT R10, desc[UR6][R4.64] ;  /* 0x00000006040a7981 */ /* 0x000ee2000c1e9b00 */
[----:B------:R-:W-:-:S03]  /*1f70*/  VIADD R17, R40, 0xa00 ;  /* 0x00000a0028117836 */ /* 0x000fc60000000000 */
[----:B------:R-:W4:Y:S04]  /*1f80*/  LDG.E.64.CONSTANT R12, desc[UR6][R4.64+0x1400] ;  /* 0x00140006040c7981 */ /* 0x000f28000c1e9b00 */
[----:B------:R-:W5:Y:S04]  /*1f90*/  LDG.E.64.CONSTANT R18, desc[UR6][R4.64+0x5000] ;  /* 0x0050000604127981 */ /* 0x000f68000c1e9b00 */
[----:B------:R1:W5:Y:S01]  /*1fa0*/  LDG.E.64.CONSTANT R20, desc[UR6][R4.64+0x6400] ;  /* 0x0064000604147981 */ /* 0x000362000c1e9b00 */
[----:B0-----:R-:W-:-:S06]  /*1fb0*/  IMAD.WIDE.U32 R6, R40, 0x8, R14 ;  /* 0x0000000828067825 */ /* 0x001fcc00078e000e */
[----:B------:R-:W2:Y:S01]  /*1fc0*/  LDG.E.64.CONSTANT R6, desc[UR6][R6.64] ;  /* 0x0000000606067981 */ /* 0x000ea2000c1e9b00 */
[----:B------:R-:W-:-:S03]  /*1fd0*/  IMAD.WIDE.U32 R14, R17, 0x8, R14 ;  /* 0x00000008110e7825 */ /* 0x000fc600078e000e */
[----:B------:R-:W5:Y:S04]  /*1fe0*/  LDG.E.64.CONSTANT R16, desc[UR6][R4.64+0x3c00] ;  /* 0x003c000604107981 */ /* 0x000f68000c1e9b00 */
[----:B------:R-:W5:Y:S01]  /*1ff0*/  LDG.E.64.CONSTANT R14, desc[UR6][R14.64] ;  /* 0x000000060e0e7981 */ /* 0x000f62000c1e9b00 */
[----:B------:R-:W-:Y:S01]  /*2000*/  PLOP3.LUT P0, PT, PT, PT, PT, 0x8, 0x80 ;  /* 0x000000000080781c */ /* 0x000fe20003f0e170 */
[----:B------:R-:W-:Y:S02]  /*2010*/  VIADD R38, R38, 0x1400 ;  /* 0x0000140026267836 */ /* 0x000fe40000000000 */
[----:B------:R-:W-:Y:S01]  /*2020*/  VIADD R40, R40, 0x1400 ;  /* 0x0000140028287836 */ /* 0x000fe20000000000 */
[----:B--2---:R-:W-:-:S08]  /*2030*/  DADD R2, R2, R6 ;  /* 0x0000000002027229 */ /* 0x004fd00000000006 */
[----:B------:R-:W-:-:S08]  /*2040*/  DADD R2, R2, R8 ;  /* 0x0000000002027229 */ /* 0x000fd00000000008 */
[----:B---3--:R-:W-:-:S08]  /*2050*/  DADD R2, R2, R10 ;  /* 0x0000000002027229 */ /* 0x008fd0000000000a */
[----:B----4-:R-:W-:-:S08]  /*2060*/  DADD R2, R2, R12 ;  /* 0x0000000002027229 */ /* 0x010fd0000000000c */
[----:B-----5:R-:W-:-:S08]  /*2070*/  DADD R2, R2, R14 ;  /* 0x0000000002027229 */ /* 0x020fd0000000000e */
[----:B------:R-:W-:Y:S01]  /*2080*/  DADD R2, R2, R16 ;  /* 0x0000000002027229 */ /* 0x000fe20000000010 */
[----:B------:R-:W-:-:S07]  /*2090*/  IADD3 R6, P1, PT, R4, 0xa000, RZ ;  /* 0x0000a00004067810 */ /* 0x000fce0007f3e0ff */
[----:B------:R-:W-:Y:S01]  /*20a0*/  DADD R2, R2, R18 ;  /* 0x0000000002027229 */ /* 0x000fe20000000012 */
[----:B-1----:R-:W-:Y:S02]  /*20b0*/  IMAD.X R5, RZ, RZ, R5, P1 ;  /* 0x000000ffff057224 */ /* 0x002fe400008e0605 */
[----:B------:R-:W-:-:S05]  /*20c0*/  IMAD.MOV.U32 R4, RZ, RZ, R6 ;  /* 0x000000ffff047224 */ /* 0x000fca00078e0006 */
[----:B------:R-:W-:-:S11]  /*20d0*/  DADD R2, R2, R20 ;  /* 0x0000000002027229 */ /* 0x000fd60000000014 */
.L_x_28:
[----:B------:R-:W-:Y:S05]  /*20e0*/  BSYNC.RECONVERGENT B2 ;  /* 0x0000000000027941 */ /* 0x000fea0003800200 */
.L_x_27:
[----:B------:R-:W-:-:S13]  /*20f0*/  ISETP.LT.OR P0, PT, R38, R39, P0 ;  /* 0x000000272600720c */ /* 0x000fda0000701670 */
[----:B------:R-:W-:Y:S05]  /*2100*/  @!P0 BRA `(.L_x_20) ;  /* 0x0000000000288947 */ /* 0x000fea0003800000 */
[----:B------:R-:W0:Y:S01]  /*2110*/  LDC.64 R6, c[0x0][0x380] ;  /* 0x0000e000ff067b82 */ /* 0x000e220000000a00 */
[----:B------:R-:W2:Y:S04]  /*2120*/  LDG.E.64.CONSTANT R8, desc[UR6][R4.64] ;  /* 0x0000000604087981 */ /* 0x000ea8000c1e9b00 */
[----:B------:R-:W3:Y:S01]  /*2130*/  LDG.E.64.CONSTANT R10, desc[UR6][R4.64+0x1400] ;  /* 0x00140006040a7981 */ /* 0x000ee2000c1e9b00 */
[----:B0-----:R-:W-:-:S03]  /*2140*/  IMAD.WIDE.U32 R40, R40, 0x8, R6 ;  /* 0x0000000828287825 */ /* 0x001fc600078e0006 */
[----:B------:R-:W4:Y:S04]  /*2150*/  LDG.E.64.CONSTANT R6, desc[UR6][R4.64+-0x1400] ;  /* 0xffec000604067981 */ /* 0x000f28000c1e9b00 */
[----:B------:R-:W5:Y:S02]  /*2160*/  LDG.E.64.CONSTANT R40, desc[UR6][R40.64] ;  /* 0x0000000628287981 */ /* 0x000f64000c1e9b00 */
[----:B-----5:R-:W-:-:S08]  /*2170*/  DADD R2, R2, R40 ;  /* 0x0000000002027229 */ /* 0x020fd00000000028 */
[----:B----4-:R-:W-:-:S08]  /*2180*/  DADD R2, R2, R6 ;  /* 0x0000000002027229 */ /* 0x010fd00000000006 */
[----:B--2---:R-:W-:-:S08]  /*2190*/  DADD R2, R2, R8 ;  /* 0x0000000002027229 */ /* 0x004fd00000000008 */
[----:B---3--:R-:W-:-:S11]  /*21a0*/  DADD R2, R2, R10 ;  /* 0x0000000002027229 */ /* 0x008fd6000000000a */
.L_x_20:
[----:B------:R-:W-:Y:S05]  /*21b0*/  BSYNC.RECONVERGENT B1 ;  /* 0x0000000000017941 */ /* 0x000fea0003800200 */
.L_x_18:
[----:B------:R-:W-:Y:S04]  /*21c0*/  SHFL.DOWN PT, R4, R2, 0x1, 0x1f ;  /* 0x08201f0002047f89 */ /* 0x000fe800000e0000 */
[----:B------:R-:W0:Y:S01]  /*21d0*/  SHFL.DOWN P0, R5, R3, 0x1, 0x1f ;  /* 0x08201f0003057f89 */ /* 0x000e220000000000 */
[----:B------:R-:W1:Y:S01]  /*21e0*/  S2R R10, SR_LANEID ;  /* 0x00000000000a7919 */ /* 0x000e620000000000 */
[----:B0-----:R-:W-:-:S10]  /*21f0*/  DADD R4, R4, R2 ;  /* 0x0000000004047229 */ /* 0x001fd40000000002 */
[----:B------:R-:W-:Y:S02]  /*2200*/  FSEL R6, R4, R2, P0 ;  /* 0x0000000204067208 */ /* 0x000fe40000000000 */
[----:B------:R-:W-:Y:S02]  /*2210*/  FSEL R7, R5, R3, P0 ;  /* 0x0000000305077208 */ /* 0x000fe40000000000 */
[----:B-1----:R-:W-:Y:S01]  /*2220*/  ISETP.NE.AND P1, PT, R10, RZ, PT ;  /* 0x000000ff0a00720c */ /* 0x002fe20003f25270 */
[----:B------:R-:W-:Y:S04]  /*2230*/  SHFL.DOWN PT, R4, R6, 0x2, 0x1f ;  /* 0x08401f0006047f89 */ /* 0x000fe800000e0000 */
[----:B------:R-:W0:Y:S02]  /*2240*/  SHFL.DOWN P0, R5, R7, 0x2, 0x1f ;  /* 0x08401f0007057f89 */ /* 0x000e240000000000 */
        /* <DEDUP_REMOVED lines=9> */
[----:B------:R-:W-:Y:S01]  /*22e0*/  @!P1 MOV R8, 0x400 ;  /* 0x0000040000089802 */ /* 0x000fe20000000f00 */
[----:B------:R-:W-:Y:S04]  /*22f0*/  SHFL.DOWN PT, R2, R4, 0x8, 0x1f ;  /* 0x09001f0004027f89 */ /* 0x000fe800000e0000 */
[----:B------:R-:W1:Y:S02]  /*2300*/  SHFL.DOWN P0, R3, R5, 0x8, 0x1f ;  /* 0x09001f0005037f89 */ /* 0x000e640000000000 */
[----:B-1----:R-:W-:Y:S01]  /*2310*/  DADD R2, R2, R4 ;  /* 0x0000000002027229 */ /* 0x002fe20000000004 */
[----:B0-----:R-:W-:-:S09]  /*2320*/  @!P1 LEA R9, R9, R8, 0x18 ;  /* 0x0000000809099211 */ /* 0x001fd200078ec0ff */
[----:B------:R-:W-:Y:S02]  /*2330*/  FSEL R6, R2, R4, P0 ;  /* 0x0000000402067208 */ /* 0x000fe40000000000 */
[----:B------:R-:W-:Y:S02]  /*2340*/  FSEL R7, R3, R5, P0 ;  /* 0x0000000503077208 */ /* 0x000fe40000000000 */
[----:B------:R-:W-:Y:S01]  /*2350*/  @!P1 SHF.R.U32.HI R4, RZ, 0x2, R0 ;  /* 0x00000002ff049819 */ /* 0x000fe20000011600 */
[----:B------:R-:W-:Y:S03]  /*2360*/  SHFL.DOWN PT, R2, R6, 0x10, 0x1f ;  /* 0x0a001f0006027f89 */ /* 0x000fe600000e0000 */
[----:B------:R-:W-:Y:S01]  /*2370*/  @!P1 LOP3.LUT R4, R4, 0xf8, RZ, 0xc0, !PT ;  /* 0x000000f804049812 */ /* 0x000fe200078ec0ff */
[----:B------:R-:W0:Y:S04]  /*2380*/  SHFL.DOWN P0, R3, R7, 0x10, 0x1f ;  /* 0x0a001f0007037f89 */ /* 0x000e280000000000 */
        /* <DEDUP_REMOVED lines=8> */
[----:B------:R-:W1:Y:S01]  /*2410*/  S2UR UR5, SR_CgaCtaId ;  /* 0x00000000000579c3 */ /* 0x000e620000008800 */
[----:B------:R-:W-:Y:S02]  /*2420*/  UMOV UR4, 0x400 ;  /* 0x0000040000047882 */ /* 0x000fe40000000000 */
[----:B-1----:R-:W-:-:S09]  /*2430*/  ULEA UR4, UR5, UR4, 0x18 ;  /* 0x0000000405047291 */ /* 0x002fd2000f8ec0ff */
[----:B0-----:R-:W0:Y:S04]  /*2440*/  LDS.128 R8, [UR4+0x20] ;  /* 0x00002004ff087984 */ /* 0x001e280008000c00 */
[----:B------:R-:W1:Y:S04]  /*2450*/  LDS.128 R16, [UR4+0x30] ;  /* 0x00003004ff107984 */ /* 0x000e680008000c00 */
[----:B------:R-:W2:Y:S01]  /*2460*/  LDS.128 R4, [UR4+0x40] ;  /* 0x00004004ff047984 */ /* 0x000ea20008000c00 */
        /* <DEDUP_REMOVED lines=25> */
[----:B0-----:R-:W-:-:S11]  /*2600*/  DADD R12, R2, R8 ;  /* 0x00000000020c7229 */ /* 0x001fd60000000008 */
.L_x_16:
[----:B------:R-:W-:Y:S05]  /*2610*/  BSYNC.RECONVERGENT B0 ;  /* 0x0000000000007941 */ /* 0x000fea0003800200 */
.L_x_1:
[----:B------:R-:W-:Y:S05]  /*2620*/  @P0 EXIT ;  /* 0x000000000000094d */ /* 0x000fea0003800000 */
[----:B------:R-:W0:Y:S01]  /*2630*/  LDCU.64 UR4, c[0x0][0x398] ;  /* 0x00007300ff0477ac */ /* 0x000e220008000a00 */
[----:B------:R-:W3:Y:S01]  /*2640*/  LDC.64 R2, c[0x0][0x388] ;  /* 0x0000e200ff027b82 */ /* 0x000ee20000000a00 */
[----:B012---:R-:W-:-:S07]  /*2650*/  DADD R12, R12, UR4 ;  /* 0x000000040c0c7e29 */ /* 0x007fce0008000000 */
[----:B---3--:R-:W-:Y:S01]  /*2660*/  STG.E.64 desc[UR6][R2.64], R12 ;  /* 0x0000000c02007986 */ /* 0x008fe2000c101b06 */
[----:B------:R-:W-:Y:S05]  /*2670*/  EXIT ;  /* 0x000000000000794d */ /* 0x000fea0003800000 */
.L_x_29:
[----:B------:R-:W-:-:S00]  /*2680*/  BRA `(.L_x_29) ;  /* 0xfffffffc00fc7947 */ /* 0x000fc0000383ffff */
[----:B------:R-:W-:-:S00]  /*2690*/  NOP ;  /* 0x0000000000007918 */ /* 0x000fc00000000000 */
        /* <DEDUP_REMOVED lines=14> */
.L_x_117:


//--------------------- .text._ZN3cub18CUB_300001_SM_10006detail6reduce18DeviceReduceKernelINS2_10policy_hubIdjN4cuda3std3__44plusIvEEE10Policy1000EPdjS9_dNS7_10__identityEEEvT0_PT3_T1_NS0_13GridEvenShareISH_EET2_T4_ --------------------------
	.section	.text._ZN3cub18CUB_300001_SM_10006detail6reduce18DeviceReduceKernelINS2_10policy_hubIdjN4cuda3std3__44plusIvEEE10Policy1000EPdjS9_dNS7_10__identityEEEvT0_PT3_T1_NS0_13GridEvenShareISH_EET2_T4_,"ax",@progbits
	.align	128
        .global         _ZN3cub18CUB_300001_SM_10006detail6reduce18DeviceReduceKernelINS2_10policy_hubIdjN4cuda3std3__44plusIvEEE10Policy1000EPdjS9_dNS7_10__identityEEEvT0_PT3_T1_NS0_13GridEvenShareISH_EET2_T4_
        .type           _ZN3cub18CUB_300001_SM_10006detail6reduce18DeviceReduceKernelINS2_10policy_hubIdjN4cuda3std3__44plusIvEEE10Policy1000EPdjS9_dNS7_10__identityEEEvT0_PT3_T1_NS0_13GridEvenShareISH_EET2_T4_,@function
        .size           _ZN3cub18CUB_300001_SM_10006detail6reduce18DeviceReduceKernelINS2_10policy_hubIdjN4cuda3std3__44plusIvEEE10Policy1000EPdjS9_dNS7_10__identityEEEvT0_PT3_T1_NS0_13GridEvenShareISH_EET2_T4_,(.L_x_118 - _ZN3cub18CUB_300001_SM_10006detail6reduce18DeviceReduceKernelINS2_10policy_hubIdjN4cuda3std3__44plusIvEEE10Policy1000EPdjS9_dNS7_10__identityEEEvT0_PT3_T1_NS0_13GridEvenShareISH_EET2_T4_)
        .other          _ZN3cub18CUB_300001_SM_10006detail6reduce18DeviceReduceKernelINS2_10policy_hubIdjN4cuda3std3__44plusIvEEE10Policy1000EPdjS9_dNS7_10__identityEEEvT0_PT3_T1_NS0_13GridEvenShareISH_EET2_T4_,@"STO_CUDA_ENTRY STV_DEFAULT"
_ZN3cub18CUB_300001_SM_10006detail6reduce18DeviceReduceKernelINS2_10policy_hubIdjN4cuda3std3__44plusIvEEE10Policy1000EPdjS9_dNS7_10__identityEEEvT0_PT3_T1_NS0_13GridEvenShareISH_EET2_T4_:
.text._ZN3cub18CUB_300001_SM_10006detail6reduce18DeviceReduceKernelINS2_10policy_hubIdjN4cuda3std3__44plusIvEEE10Policy1000EPdjS9_dNS7_10__identityEEEvT0_PT3_T1_NS0_13GridEvenShareISH_EET2_T4_:
[----:B------:R-:W-:Y:S08]  /*0000*/  LDC R1, c[0x0][0x37c] ;  /* 0x0000df00ff017b82 */ /* 0x000ff00000000800 */
[----:B------:R-:W0:Y:S01]  /*0010*/  S2UR UR10, SR_CTAID.X ;  /* 0x00000000000a79c3 */ /* 0x000e220000002500 */
[----:B------:R-:W1:Y:S01]  /*0020*/  LDCU.64 UR12, c[0x0][0x3a8] ;  /* 0x00007500ff0c77ac */ /* 0x000e620008000a00 */
[----:B------:R-:W-:Y:S01]  /*0030*/  BSSY.RECONVERGENT B0, `(.L_x_30) ;  /* 0x00001d9000007945 */ /* 0x000fe20003800200 */
[----:B------:R-:W2:Y:S01]  /*0040*/  LDCU.64 UR8, c[0x0][0x358] ;  /* 0x00006b00ff0877ac */ /* 0x000ea20008000a00 */
[----:B-1----:R-:W-:Y:S01]  /*0050*/  IMAD.U32 R4, RZ, RZ, UR12 ;  /* 0x0000000cff047e24 */ /* 0x002fe2000f8e00ff */
[----:B------:R-:W-:-:S02]  /*0060*/  UIMAD UR7, UR13, 0x1400, URZ ;  /* 0x000014000d0778a4 */ /* 0x000fc4000f8e02ff */
[----:B0-----:R-:W-:-:S06]  /*0070*/  UIMAD UR4, UR10, 0x1400, URZ ;  /* 0x000014000a0478a4 */ /* 0x001fcc000f8e02ff */
[----:B------:R-:W-:-:S05]  /*0080*/  VIADD R2, R4, -UR4 ;  /* 0x8000000404027c36 */ /* 0x000fca0008000000 */
[----:B------:R-:W-:-:S13]  /*0090*/  ISETP.GT.U32.AND P0, PT, R2, 0x13ff, PT ;  /* 0x000013ff0200780c */ /* 0x000fda0003f04070 */
[----:B--2---:R-:W-:Y:S05]  /*00a0*/  @P0 BRA `(.L_x_31) ;  /* 0x0000001000300947 */ /* 0x004fea0003800000 */
[----:B------:R-:W0:Y:S01]  /*00b0*/  S2R R3, SR_TID.X ;  /* 0x0000000000037919 */ /* 0x000e220000002100 */
[----:B------:R-:W-:Y:S01]  /*00c0*/  BSSY.RECONVERGENT B1, `(.L_x_32) ;  /* 0x000000a000017945 */ /* 0x000fe20003800200 */
[----:B------:R-:W-:Y:S02]  /*00d0*/  CS2R R6, SRZ ;  /* 0x0000000000067805 */ /* 0x000fe4000001ff00 */
[----:B0-----:R-:W-:Y:S01]  /*00e0*/  ISETP.GE.U32.AND P0, PT, R3, R2, PT ;  /* 0x000000020300720c */ /* 0x001fe20003f06070 */
[----:B------:R-:W-:-:S12]  /*00f0*/  IMAD.MOV.U32 R11, RZ, RZ, R3 ;  /* 0x000000ffff0b7224 */ /* 0x000fd800078e0003 */
[----:B------:R-:W-:Y:S05]  /*0100*/  @P0 BRA `(.L_x_33) ;  /* 0x0000000000140947 */ /* 0x000fea0003800000 */
[----:B------:R-:W0:Y:S01]  /*0110*/  LDC.64 R6, c[0x0][0x380] ;  /* 0x0000e000ff067b82 */ /* 0x000e220000000a00 */
[----:B------:R-:W-:-:S04]  /*0120*/  VIADD R5, R3, UR4 ;  /* 0x0000000403057c36 */ /* 0x000fc80008000000 */
[----:B0-----:R-:W-:-:S06]  /*0130*/  IMAD.WIDE.U32 R6, R5, 0x8, R6 ;  /* 0x0000000805067825 */ /* 0x001fcc00078e0006 */
[----:B------:R-:W5:Y:S01]  /*0140*/  LDG.E.64.CONSTANT R6, desc[UR8][R6.64] ;  /* 0x0000000806067981 */ /* 0x000f62000c1e9b00 */
[----:B------:R-:W-:-:S07]  /*0150*/  VIADD R11, R3, 0x280 ;  /* 0x00000280030b7836 */ /* 0x000fce0000000000 */
.L_x_33:
[----:B------:R-:W-:Y:S05]  /*0160*/  BSYNC.RECONVERGENT B1 ;  /* 0x0000000000017941 */ /* 0x000fea0003800200 */
.L_x_32:
[----:B------:R-:W-:Y:S01]  /*0170*/  ISETP.GE.U32.AND P0, PT, R11, R2, PT ;  /* 0x000000020b00720c */ /* 0x000fe20003f06070 */
[----:B------:R-:W-:-:S12]  /*0180*/  BSSY.RECONVERGENT B1, `(.L_x_34) ;  /* 0x0000031000017945 */ /* 0x000fd80003800200 */
[----:B------:R-:W-:Y:S05]  /*0190*/  @P0 BRA `(.L_x_35) ;  /* 0x0000000000bc0947 */ /* 0x000fea0003800000 */
[----:B------:R-:W-:Y:S01]  /*01a0*/  LOP3.LUT R5, RZ, R11, RZ, 0x33, !PT ;  /* 0x0000000bff057212 */ /* 0x000fe200078e33ff */
[----:B------:R-:W-:Y:S03]  /*01b0*/  BSSY.RECONVERGENT B2, `(.L_x_36) ;  /* 0x0000015000027945 */ /* 0x000fe60003800200 */
[----:B------:R-:W-:-:S04]  /*01c0*/  IADD3 R5, PT, PT, R4, -UR4, R5 ;  /* 0x8000000404057c10 */ /* 0x000fc8000fffe005 */
        /* <DEDUP_REMOVED lines=8> */
[----:B------:R-:W-:-:S03]  /*0250*/  VIADD R13, R11, UR4 ;  /* 0x000000040b0d7c36 */ /* 0x000fc60008000000 */
[----:B------:R-:W-:-:S05]  /*0260*/  LOP3.LUT R0, R0, 0x3, RZ, 0xc0, !PT ;  /* 0x0000000300007812 */ /* 0x000fca00078ec0ff */
[----:B------:R-:W-:-:S07]  /*0270*/  IMAD.MOV R0, RZ, RZ, -R0 ;  /* 0x000000ffff007224 */ /* 0x000fce00078e0a00 */
.L_x_38:
[----:B0-----:R-:W-:-:S06]  /*0280*/  IMAD.WIDE.U32 R4, R13, 0x8, R8 ;  /* 0x000000080d047825 */ /* 0x001fcc00078e0008 */
[----:B------:R-:W2:Y:S01]  /*0290*/  LDG.E.64.CONSTANT R4, desc[UR8][R4.64] ;  /* 0x0000000804047981 */ /* 0x000ea2000c1e9b00 */
[----:B------:R-:W-:Y:S02]  /*02a0*/  VIADD R0, R0, 0x1 ;  /* 0x0000000100007836 */ /* 0x000fe40000000000 */
[----:B------:R-:W-:Y:S02]  /*02b0*/  VIADD R11, R11, 0x280 ;  /* 0x000002800b0b7836 */ /* 0x000fe40000000000 */
[----:B------:R-:W-:Y:S01]  /*02c0*/  VIADD R13, R13, 0x280 ;  /* 0x000002800d0d7836 */ /* 0x000fe20000000000 */
[----:B------:R-:W-:Y:S01]  /*02d0*/  ISETP.NE.AND P1, PT, R0, RZ, PT ;  /* 0x000000ff0000720c */ /* 0x000fe20003f25270 */
[----:B--2--5:R-:W-:-:S12]  /*02e0*/  DADD R6, R4, R6 ;  /* 0x0000000004067229 */ /* 0x024fd80000000006 */
[----:B------:R-:W-:Y:S05]  /*02f0*/  @P1 BRA `(.L_x_38) ;  /* 0xfffffffc00e01947 */ /* 0x000fea000383ffff */
.L_x_37:
[----:B------:R-:W-:Y:S05]  /*0300*/  BSYNC.RECONVERGENT B2 ;  /* 0x0000000000027941 */ /* 0x000fea0003800200 */
.L_x_36:
[----:B------:R-:W-:Y:S05]  /*0310*/  @!P0 BRA `(.L_x_35) ;  /* 0x00000000005c8947 */ /* 0x000fea0003800000 */
[----:B------:R-:W0:Y:S01]  /*0320*/  LDC.64 R4, c[0x0][0x380] ;  /* 0x0000e000ff047b82 */ /* 0x000e220000000a00 */
[C---:B------:R-:W-:Y:S02]  /*0330*/  VIADD R0, R11.reuse, 0x500 ;  /* 0x000005000b007836 */ /* 0x040fe40000000000 */
[----:B------:R-:W-:-:S07]  /*0340*/  VIADD R9, R11, UR4 ;  /* 0x000000040b097c36 */ /* 0x000fce0008000000 */
.L_x_39:
[----:B0-----:R-:W-:-:S04]  /*0350*/  IMAD.WIDE.U32 R10, R9, 0x8, R4 ;  /* 0x00000008090a7825 */ /* 0x001fc800078e0004 */
[C---:B------:R-:W-:Y:S02]  /*0360*/  VIADD R13, R9.reuse, 0x280 ;  /* 0x00000280090d7836 */ /* 0x040fe40000000000 */
[----:B------:R-:W2:Y:S01]  /*0370*/  LDG.E.64.CONSTANT R10, desc[UR8][R10.64] ;  /* 0x000000080a0a7981 */ /* 0x000ea2000c1e9b00 */
[----:B------:R-:W-:Y:S02]  /*0380*/  VIADD R17, R9, 0x500 ;  /* 0x0000050009117836 */ /* 0x000fe40000000000 */
[----:B------:R-:W-:-:S04]  /*0390*/  IMAD.WIDE.U32 R12, R13, 0x8, R4 ;  /* 0x000000080d0c7825 */ /* 0x000fc800078e0004 */
[--C-:B------:R-:W-:Y:S02]  /*03a0*/  IMAD.WIDE.U32 R16, R17, 0x8, R4.reuse ;  /* 0x0000000811107825 */ /* 0x100fe400078e0004 */
[----:B------:R-:W3:Y:S02]  /*03b0*/  LDG.E.64.CONSTANT R12, desc[UR8][R12.64] ;  /* 0x000000080c0c7981 */ /* 0x000ee4000c1e9b00 */
[----:B------:R-:W-:Y:S02]  /*03c0*/  VIADD R15, R9, 0x780 ;  /* 0x00000780090f7836 */ /* 0x000fe40000000000 */
[----:B------:R-:W4:Y:S02]  /*03d0*/  LDG.E.64.CONSTANT R16, desc[UR8][R16.64] ;  /* 0x0000000810107981 */ /* 0x000f24000c1e9b00 */
[----:B------:R-:W-:-:S06]  /*03e0*/  IMAD.WIDE.U32 R14, R15, 0x8, R4 ;  /* 0x000000080f0e7825 */ /* 0x000fcc00078e0004 */
[----:B------:R-:W4:Y:S01]  /*03f0*/  LDG.E.64.CONSTANT R14, desc[UR8][R14.64] ;  /* 0x000000080e0e7981 */ /* 0x000f22000c1e9b00 */
[----:B------:R-:W-:Y:S01]  /*0400*/  VIADD R9, R9, 0xa00 ;  /* 0x00000a0009097836 */ /* 0x000fe20000000000 */
[----:B--2--5:R-:W-:Y:S01]  /*0410*/  DADD R6, R10, R6 ;  /* 0x000000000a067229 */ /* 0x024fe20000000006 */
[C---:B------:R-:W-:Y:S02]  /*0420*/  VIADD R11, R0.reuse, 0x500 ;  /* 0x00000500000b7836 */ /* 0x040fe40000000000 */
[----:B------:R-:W-:-:S03]  /*0430*/  VIADD R0, R0, 0xa00 ;  /* 0x00000a0000007836 */ /* 0x000fc60000000000 */
[----:B------:R-:W-:Y:S02]  /*0440*/  ISETP.GE.AND P0, PT, R11, R2, PT ;  /* 0x000000020b00720c */ /* 0x000fe40003f06270 */
[----:B---3--:R-:W-:-:S08]  /*0450*/  DADD R6, R6, R12 ;  /* 0x0000000006067229 */ /* 0x008fd0000000000c */
[----:B----4-:R-:W-:-:S08]  /*0460*/  DADD R6, R6, R16 ;  /* 0x0000000006067229 */ /* 0x010fd00000000010 */
[----:B------:R-:W-:Y:S01]  /*0470*/  DADD R6, R6, R14 ;  /* 0x0000000006067229 */ /* 0x000fe2000000000e */
[----:B------:R-:W-:Y:S10]  /*0480*/  @!P0 BRA `(.L_x_39) ;  /* 0xfffffffc00b08947 */ /* 0x000ff4000383ffff */
.L_x_35:
[----:B------:R-:W-:Y:S05]  /*0490*/  BSYNC.RECONVERGENT B1 ;  /* 0x0000000000017941 */ /* 0x000fea0003800200 */
.L_x_34:
[----:B------:R-:W-:-:S13]  /*04a0*/  ISETP.GE.U32.AND P0, PT, R2, 0x280, PT ;  /* 0x000002800200780c */ /* 0x000fda0003f06070 */
[----:B------:R-:W-:Y:S05]  /*04b0*/  @!P0 BRA `(.L_x_40) ;  /* 0x0000000400188947 */ /* 0x000fea0003800000 */
[----:B-----5:R-:W-:Y:S04]  /*04c0*/  SHFL.DOWN PT, R4, R6, 0x1, 0x1f ;  /* 0x08201f0006047f89 */ /* 0x020fe800000e0000 */
[----:B------:R-:W0:Y:S01]  /*04d0*/  SHFL.DOWN P0, R5, R7, 0x1, 0x1f ;  /* 0x08201f0007057f89 */ /* 0x000e220000000000 */
[----:B------:R-:W1:Y:S01]  /*04e0*/  S2R R0, SR_LANEID ;  /* 0x0000000000007919 */ /* 0x000e620000000000 */
[----:B0-----:R-:W-:-:S10]  /*04f0*/  DADD R4, R4, R6 ;  /* 0x0000000004047229 */ /* 0x001fd40000000006 */
[----:B------:R-:W-:Y:S02]  /*0500*/  FSEL R8, R4, R6, P0 ;  /* 0x0000000604087208 */ /* 0x000fe40000000000 */
[----:B------:R-:W-:-:S03]  /*0510*/  FSEL R9, R5, R7, P0 ;  /* 0x0000000705097208 */ /* 0x000fc60000000000 */
        /* <DEDUP_REMOVED lines=10> */
[----:B-1----:R-:W-:Y:S01]  /*05c0*/  ISETP.NE.AND P0, PT, R0, RZ, PT ;  /* 0x000000ff0000720c */ /* 0x002fe20003f05270 */
[----:B------:R-:W-:Y:S04]  /*05d0*/  SHFL.DOWN PT, R4, R6, 0x8, 0x1f ;  /* 0x09001f0006047f89 */ /* 0x000fe800000e0000 */
[----:B------:R-:W0:Y:S08]  /*05e0*/  SHFL.DOWN P1, R5, R7, 0x8, 0x1f ;  /* 0x09001f0007057f89 */ /* 0x000e300000020000 */
[----:B------:R-:W1:Y:S01]  /*05f0*/  @!P0 S2R R11, SR_CgaCtaId ;  /* 0x00000000000b8919 */ /* 0x000e620000008800 */
[----:B------:R-:W-:-:S02]  /*0600*/  @!P0 MOV R2, 0x400 ;  /* 0x0000040000028802 */ /* 0x000fc40000000f00 */
[----:B------:R-:W-:-:S04]  /*0610*/  @!P0 SHF.R.U32.HI R0, RZ, 0x2, R3 ;  /* 0x00000002ff008819 */ /* 0x000fc80000011603 */
[----:B------:R-:W-:Y:S01]  /*0620*/  @!P0 LOP3.LUT R0, R0, 0xf8, RZ, 0xc0, !PT ;  /* 0x000000f800008812 */ /* 0x000fe200078ec0ff */
[----:B0-----:R-:W-:-:S10]  /*0630*/  DADD R4, R4, R6 ;  /* 0x0000000004047229 */ /* 0x001fd40000000006 */
[----:B------:R-:W-:Y:S02]  /*0640*/  FSEL R8, R4, R6, P1 ;  /* 0x0000000604087208 */ /* 0x000fe40000800000 */
[----:B------:R-:W-:-:S03]  /*0650*/  FSEL R9, R5, R7, P1 ;  /* 0x0000000705097208 */ /* 0x000fc60000800000 */
[----:B------:R-:W-:Y:S01]  /*0660*/  SHFL.DOWN PT, R4, R8, 0x10, 0x1f ;  /* 0x0a001f0008047f89 */ /* 0x000fe200000e0000 */
[----:B-1----:R-:W-:-:S03]  /*0670*/  @!P0 LEA R7, R11, R2, 0x18 ;  /* 0x000000020b078211 */ /* 0x002fc600078ec0ff */
[----:B------:R-:W0:Y:S02]  /*0680*/  SHFL.DOWN P1, R5, R9, 0x10, 0x1f ;  /* 0x0a001f0009057f89 */ /* 0x000e240000020000 */
[----:B------:R-:W-:Y:S01]  /*0690*/  @!P0 IMAD.IADD R7, R0, 0x1, R7 ;  /* 0x0000000100078824 */ /* 0x000fe200078e0207 */
[----:B0-----:R-:W-:-:S10]  /*06a0*/  DADD R4, R4, R8 ;  /* 0x0000000004047229 */ /* 0x001fd40000000008 */
[----:B------:R-:W-:Y:S02]  /*06b0*/  FSEL R4, R4, R8, P1 ;  /* 0x0000000804047208 */ /* 0x000fe40000800000 */
[----:B------:R-:W-:-:S05]  /*06c0*/  FSEL R5, R5, R9, P1 ;  /* 0x0000000905057208 */ /* 0x000fca0000800000 */
[----:B------:R0:W-:Y:S01]  /*06d0*/  @!P0 STS.64 [R7+0x18], R4 ;  /* 0x0000180407008388 */ /* 0x0001e20000000a00 */
[----:B------:R-:W-:Y:S01]  /*06e0*/  BAR.SYNC.DEFER_BLOCKING 0x0 ;  /* 0x0000000000007b1d */ /* 0x000fe20000010000 */
[----:B------:R-:W-:-:S13]  /*06f0*/  ISETP.NE.AND P0, PT, R3, RZ, PT ;  /* 0x000000ff0300720c */ /* 0x000fda0003f05270 */
[----:B0-----:R-:W-:Y:S05]  /*0700*/  @P0 BRA `(.L_x_41) ;  /* 0x0000001400ac0947 */ /* 0x001fea0003800000 */
[----:B------:R-:W0:Y:S01]  /*0710*/  S2UR UR5, SR_CgaCtaId ;  /* 0x00000000000579c3 */ /* 0x000e220000008800 */
[----:B------:R-:W-:Y:S02]  /*0720*/  UMOV UR4, 0x400 ;  /* 0x0000040000047882 */ /* 0x000fe40000000000 */
[----:B0-----:R-:W-:-:S09]  /*0730*/  ULEA UR4, UR5, UR4, 0x18 ;  /* 0x0000000405047291 */ /* 0x001fd2000f8ec0ff */
[----:B------:R-:W0:Y:S04]  /*0740*/  LDS.128 R16, [UR4+0x20] ;  /* 0x00002004ff107984 */ /* 0x000e280008000c00 */
[----:B------:R-:W1:Y:S04]  /*0750*/  LDS.128 R12, [UR4+0x30] ;  /* 0x00003004ff0c7984 */ /* 0x000e680008000c00 */
[----:B------:R-:W2:Y:S01]  /*0760*/  LDS.128 R8, [UR4+0x40] ;  /* 0x00004004ff087984 */ /* 0x000ea20008000c00 */
[----:B0-----:R-:W-:-:S03]  /*0770*/  DADD R16, R4, R16 ;  /* 0x0000000004107229 */ /* 0x001fc60000000010 */
[----:B------:R-:W0:Y:S05]  /*0780*/  LDS.128 R4, [UR4+0x50] ;  /* 0x00005004ff047984 */ /* 0x000e2a0008000c00 */
[----:B------:R-:W-:-:S08]  /*0790*/  DADD R16, R16, R18 ;  /* 0x0000000010107229 */ /* 0x000fd00000000012 */
[----:B-1----:R-:W-:-:S08]  /*07a0*/  DADD R12, R16, R12 ;  /* 0x00000000100c7229 */ /* 0x002fd0000000000c */
[----:B------:R-:W-:Y:S02]  /*07b0*/  DADD R2, R12, R14 ;  /* 0x000000000c027229 */ /* 0x000fe4000000000e */
[----:B------:R-:W1:Y:S06]  /*07c0*/  LDS.128 R12, [UR4+0x60] ;  /* 0x00006004ff0c7984 */ /* 0x000e6c0008000c00 */
[----:B--2---:R-:W-:-:S08]  /*07d0*/  DADD R2, R2, R8 ;  /* 0x0000000002027229 */ /* 0x004fd00000000008 */
[----:B------:R-:W-:Y:S01]  /*07e0*/  DADD R2, R2, R10 ;  /* 0x0000000002027229 */ /* 0x000fe2000000000a */
[----:B------:R-:W2:Y:S07]  /*07f0*/  LDS.128 R8, [UR4+0x70] ;  /* 0x00007004ff087984 */ /* 0x000eae0008000c00 */
[----:B0-----:R-:W-:-:S08]  /*0800*/  DADD R2, R2, R4 ;  /* 0x0000000002027229 */ /* 0x001fd00000000004 */
[----:B------:R-:W-:Y:S01]  /*0810*/  DADD R2, R2, R6 ;  /* 0x0000000002027229 */ /* 0x000fe20000000006 */
[----:B------:R-:W0:Y:S07]  /*0820*/  LDS.128 R4, [UR4+0x80] ;  /* 0x00008004ff047984 */ /* 0x000e2e0008000c00 */
[----:B-1----:R-:W-:-:S08]  /*0830*/  DADD R2, R2, R12 ;  /* 0x0000000002027229 */ /* 0x002fd0000000000c */
[----:B------:R-:W-:Y:S01]  /*0840*/  DADD R2, R2, R14 ;  /* 0x0000000002027229 */ /* 0x000fe2000000000e */
[----:B------:R-:W1:Y:S07]  /*0850*/  LDS.128 R12, [UR4+0x90] ;  /* 0x00009004ff0c7984 */ /* 0x000e6e0008000c00 */
[----:B--2---:R-:W-:-:S08]  /*0860*/  DADD R2, R2, R8 ;  /* 0x0000000002027229 */ /* 0x004fd00000000008 */
[----:B------:R-:W-:Y:S01]  /*0870*/  DADD R2, R2, R10 ;  /* 0x0000000002027229 */ /* 0x000fe2000000000a */
[----:B------:R-:W2:Y:S07]  /*0880*/  LDS.128 R8, [UR4+0xa0] ;  /* 0x0000a004ff087984 */ /* 0x000eae0008000c00 */
[----:B0-----:R-:W-:Y:S01]  /*0890*/  DADD R2, R2, R4 ;  /* 0x0000000002027229 */ /* 0x001fe20000000004 */
[----:B------:R-:W0:Y:S07]  /*08a0*/  LDS.64 R4, [UR4+0xb0] ;  /* 0x0000b004ff047984 */ /* 0x000e2e0008000a00 */
[----:B------:R-:W-:-:S08]  /*08b0*/  DADD R2, R2, R6 ;  /* 0x0000000002027229 */ /* 0x000fd00000000006 */
[----:B-1----:R-:W-:-:S08]  /*08c0*/  DADD R2, R2, R12 ;  /* 0x0000000002027229 */ /* 0x002fd0000000000c */
[----:B------:R-:W-:-:S08]  /*08d0*/  DADD R2, R2, R14 ;  /* 0x0000000002027229 */ /* 0x000fd0000000000e */
[----:B--2---:R-:W-:-:S08]  /*08e0*/  DADD R2, R2, R8 ;  /* 0x0000000002027229 */ /* 0x004fd00000000008 */
[----:B------:R-:W-:-:S08]  /*08f0*/  DADD R2, R2, R10 ;  /* 0x0000000002027229 */ /* 0x000fd0000000000a */
[----:B0-----:R-:W-:Y:S01]  /*0900*/  DADD R4, R2, R4 ;  /* 0x0000000002047229 */ /* 0x001fe20000000004 */
[----:B------:R-:W-:Y:S10]  /*0910*/  BRA `(.L_x_41) ;  /* 0x0000001400287947 */ /* 0x000ff40003800000 */
.L_x_40:
[----:B------:R-:W-:-:S04]  /*0920*/  LOP3.LUT R0, R3, 0x3e0, RZ, 0xc0, !PT ;  /* 0x000003e003007812 */ /* 0x000fc800078ec0ff */
[----:B------:R-:W-:Y:S01]  /*0930*/  LOP3.LUT R9, RZ, R0, RZ, 0x33, !PT ;  /* 0x00000000ff097212 */ /* 0x000fe200078e33ff */
[----:B------:R-:W-:Y:S02]  /*0940*/  VIADD R5, R0, 0x20 ;  /* 0x0000002000057836 */ /* 0x000fe40000000000 */
[----:B------:R-:W0:Y:S02]  /*0950*/  S2R R0, SR_LANEID ;  /* 0x0000000000007919 */ /* 0x000e240000000000 */
[----:B------:R-:W-:Y:S01]  /*0960*/  IMAD.IADD R9, R2, 0x1, R9 ;  /* 0x0000000102097824 */ /* 0x000fe200078e0209 */
[----:B------:R-:W-:-:S04]  /*0970*/  ISETP.GT.U32.AND P0, PT, R5, R2, PT ;  /* 0x000000020500720c */ /* 0x000fc80003f04070 */
[----:B------:R-:W-:-:S05]  /*0980*/  SEL R9, R9, 0x1f, P0 ;  /* 0x0000001f09097807 */ /* 0x000fca0000000000 */
[----:B-----5:R-:W-:Y:S04]  /*0990*/  SHFL.DOWN PT, R4, R6, 0x1, R9 ;  /* 0x0820000006047989 */ /* 0x020fe800000e0009 */
[----:B------:R-:W1:Y:S02]  /*09a0*/  SHFL.DOWN P0, R5, R7, 0x1, R9 ;  /* 0x0820000007057989 */ /* 0x000e640000000009 */
[----:B-1----:R-:W-:-:S10]  /*09b0*/  DADD R4, R4, R6 ;  /* 0x0000000004047229 */ /* 0x002fd40000000006 */
[----:B------:R-:W-:Y:S02]  /*09c0*/  FSEL R10, R4, R6, P0 ;  /* 0x00000006040a7208 */ /* 0x000fe40000000000 */
[----:B------:R-:W-:-:S03]  /*09d0*/  FSEL R11, R5, R7, P0 ;  /* 0x00000007050b7208 */ /* 0x000fc60000000000 */
[----:B------:R-:W-:Y:S04]  /*09e0*/  SHFL.DOWN PT, R4, R10, 0x2, R9 ;  /* 0x084000000a047989 */ /* 0x000fe800000e0009 */
        /* <DEDUP_REMOVED lines=8> */
[----:B------:R-:W-:Y:S02]  /*0a70*/  FSEL R7, R5, R13, P0 ;  /* 0x0000000d05077208 */ /* 0x000fe40000000000 */
[----:B0-----:R-:W-:Y:S01]  /*0a80*/  ISETP.NE.AND P0, PT, R0, RZ, PT ;  /* 0x000000ff0000720c */ /* 0x001fe20003f05270 */
[----:B------:R-:W-:Y:S04]  /*0a90*/  SHFL.DOWN PT, R4, R6, 0x8, R9 ;  /* 0x0900000006047989 */ /* 0x000fe800000e0009 */
[----:B------:R-:W0:Y:S08]  /*0aa0*/  SHFL.DOWN P1, R5, R7, 0x8, R9 ;  /* 0x0900000007057989 */ /* 0x000e300000020009 */
[----:B------:R-:W1:Y:S01]  /*0ab0*/  @!P0 S2R R13, SR_CgaCtaId ;  /* 0x00000000000d8919 */ /* 0x000e620000008800 */
[----:B------:R-:W-:-:S02]  /*0ac0*/  @!P0 MOV R8, 0x400 ;  /* 0x0000040000088802 */ /* 0x000fc40000000f00 */
[----:B------:R-:W-:-:S04]  /*0ad0*/  @!P0 SHF.R.U32.HI R0, RZ, 0x2, R3 ;  /* 0x00000002ff008819 */ /* 0x000fc80000011603 */
[----:B------:R-:W-:Y:S01]  /*0ae0*/  @!P0 LOP3.LUT R0, R0, 0xf8, RZ, 0xc0, !PT ;  /* 0x000000f800008812 */ /* 0x000fe200078ec0ff */
[----:B0-----:R-:W-:-:S10]  /*0af0*/  DADD R4, R4, R6 ;  /* 0x0000000004047229 */ /* 0x001fd40000000006 */
[----:B------:R-:W-:Y:S02]  /*0b00*/  FSEL R10, R4, R6, P1 ;  /* 0x00000006040a7208 */ /* 0x000fe40000800000 */
[----:B------:R-:W-:-:S03]  /*0b10*/  FSEL R11, R5, R7, P1 ;  /* 0x00000007050b7208 */ /* 0x000fc60000800000 */
[----:B------:R-:W-:Y:S01]  /*0b20*/  SHFL.DOWN PT, R4, R10, 0x10, R9 ;  /* 0x0a0000000a047989 */ /* 0x000fe200000e0009 */
[----:B-1----:R-:W-:-:S03]  /*0b30*/  @!P0 LEA R13, R13, R8, 0x18 ;  /* 0x000000080d0d8211 */ /* 0x002fc600078ec0ff */
[----:B------:R-:W0:Y:S02]  /*0b40*/  SHFL.DOWN P1, R5, R11, 0x10, R9 ;  /* 0x0a0000000b057989 */ /* 0x000e240000020009 */
        /* <DEDUP_REMOVED lines=9> */
[----:B------:R-:W-:Y:S01]  /*0be0*/  UMOV UR4, 0x400 ;  /* 0x0000040000047882 */ /* 0x000fe20000000000 */
[----:B------:R-:W-:Y:S01]  /*0bf0*/  ISETP.GT.U32.AND P1, PT, R2, 0x20, PT ;  /* 0x000000200200780c */ /* 0x000fe20003f24070 */
[----:B0-----:R-:W-:-:S09]  /*0c00*/  ULEA UR4, UR5, UR4, 0x18 ;  /* 0x0000000405047291 */ /* 0x001fd2000f8ec0ff */
[----:B------:R-:W0:Y:S04]  /*0c10*/  LDS.128 R12, [UR4+0x20] ;  /* 0x00002004ff0c7984 */ /* 0x000e280008000c00 */
[----:B------:R-:W1:Y:S01]  /*0c20*/  LDS.128 R8, [UR4+0x30] ;  /* 0x00003004ff087984 */ /* 0x000e620008000c00 */
[----:B0-----:R-:W-:-:S10]  /*0c30*/  DADD R12, R4, R12 ;  /* 0x00000000040c7229 */ /* 0x001fd4000000000c */
[----:B------:R-:W-:Y:S02]  /*0c40*/  FSEL R4, R12, R4, P1 ;  /* 0x000000040c047208 */ /* 0x000fe40000800000 */
[----:B------:R-:W-:Y:S02]  /*0c50*/  FSEL R5, R13, R5, P1 ;  /* 0x000000050d057208 */ /* 0x000fe40000800000 */
[----:B------:R-:W-:-:S04]  /*0c60*/  ISETP.GT.U32.AND P1, PT, R2, 0x40, PT ;  /* 0x000000400200780c */ /* 0x000fc80003f24070 */
[----:B------:R-:W-:-:S10]  /*0c70*/  DADD R14, R4, R14 ;  /* 0x00000000040e7229 */ /* 0x000fd4000000000e */
[----:B------:R-:W-:Y:S02]  /*0c80*/  FSEL R12, R14, R4, P1 ;  /* 0x000000040e0c7208 */ /* 0x000fe40000800000 */
[----:B------:R-:W-:Y:S02]  /*0c90*/  FSEL R13, R15, R5, P1 ;  /* 0x000000050f0d7208 */ /* 0x000fe40000800000 */
[----:B------:R-:W0:Y:S01]  /*0ca0*/  LDS.128 R4, [UR4+0x40] ;  /* 0x00004004ff047984 */ /* 0x000e220008000c00 */
[----:B------:R-:W-:-:S03]  /*0cb0*/  ISETP.GT.U32.AND P1, PT, R2, 0x60, PT ;  /* 0x000000600200780c */ /* 0x000fc60003f24070 */
[----:B-1----:R-:W-:-:S10]  /*0cc0*/  DADD R8, R8, R12 ;  /* 0x0000000008087229 */ /* 0x002fd4000000000c */
[----:B------:R-:W-:Y:S02]  /*0cd0*/  FSEL R8, R8, R12, P1 ;  /* 0x0000000c08087208 */ /* 0x000fe40000800000 */
[----:B------:R-:W-:Y:S02]  /*0ce0*/  FSEL R9, R9, R13, P1 ;  /* 0x0000000d09097208 */ /* 0x000fe40000800000 */
[----:B------:R-:W-:-:S04]  /*0cf0*/  ISETP.GT.U32.AND P1, PT, R2, 0x80, PT ;  /* 0x000000800200780c */ /* 0x000fc80003f24070 */
[----:B------:R-:W-:-:S10]  /*0d00*/  DADD R10, R8, R10 ;  /* 0x00000000080a7229 */ /* 0x000fd4000000000a */
[----:B------:R-:W-:Y:S02]  /*0d10*/  FSEL R12, R10, R8, P1 ;  /* 0x000000080a0c7208 */ /* 0x000fe40000800000 */
[----:B------:R-:W-:Y:S02]  /*0d20*/  FSEL R13, R11, R9, P1 ;  /* 0x000000090b0d7208 */ /* 0x000fe40000800000 */
[----:B------:R-:W1:Y:S01]  /*0d30*/  LDS.128 R8, [UR4+0x50] ;  /* 0x00005004ff087984 */ /* 0x000e620008000c00 */
[----:B------:R-:W-:-:S03]  /*0d40*/  ISETP.GT.U32.AND P1, PT, R2, 0xa0, PT ;  /* 0x000000a00200780c */ /* 0x000fc60003f24070 */
        /* <DEDUP_REMOVED lines=52> */
[----:B------:R-:W1:Y:S01]  /*1090*/  LDS.64 R8, [UR4+0xb0] ;  /* 0x0000b004ff087984 */ /* 0x000e620008000a00 */
        /* <DEDUP_REMOVED lines=8> */
[----:B------:R-:W-:-:S04]  /*1120*/  ISETP.GT.U32.AND P1, PT, R2, 0x260, PT ;  /* 0x000002600200780c */ /* 0x000fc80003f24070 */
[----:B-1----:R-:W-:-:S10]  /*1130*/  DADD R8, R8, R4 ;  /* 0x0000000008087229 */ /* 0x002fd40000000004 */
[----:B------:R-:W-:Y:S02]  /*1140*/  FSEL R4, R8, R4, P1 ;  /* 0x0000000408047208 */ /* 0x000fe40000800000 */
[----:B------:R-:W-:Y:S01]  /*1150*/  FSEL R5, R9, R5, P1 ;  /* 0x0000000509057208 */ /* 0x000fe20000800000 */
[----:B------:R-:W-:Y:S06]  /*1160*/  BRA `(.L_x_41) ;  /* 0x0000000c00147947 */ /* 0x000fec0003800000 */
.L_x_31:
[----:B------:R-:W0:Y:S01]  /*1170*/  S2R R0, SR_TID.X ;  /* 0x0000000000007919 */ /* 0x000e220000002100 */
[----:B------:R-:W1:Y:S02]  /*1180*/  LDCU.64 UR14, c[0x0][0x380] ;  /* 0x00007000ff0e77ac */ /* 0x000e640008000a00 */
[----:B-1----:R-:W-:Y:S02]  /*1190*/  IMAD.U32 R20, RZ, RZ, UR14 ;  /* 0x0000000eff147e24 */ /* 0x002fe4000f8e00ff */
[----:B------:R-:W-:Y:S02]  /*11a0*/  IMAD.U32 R21, RZ, RZ, UR15 ;  /* 0x0000000fff157e24 */ /* 0x000fe4000f8e00ff */
[----:B0-----:R-:W-:-:S04]  /*11b0*/  VIADD R19, R0, UR4 ;  /* 0x0000000400137c36 */ /* 0x001fc80008000000 */
[----:B------:R-:W-:-:S05]  /*11c0*/  IMAD.WIDE.U32 R18, R19, 0x8, R20 ;  /* 0x0000000813127825 */ /* 0x000fca00078e0014 */
        /* <DEDUP_REMOVED lines=8> */
[----:B------:R-:W-:Y:S01]  /*1250*/  ISETP.GE.U32.AND P0, PT, R2, UR7, PT ;  /* 0x0000000702007c0c */ /* 0x000fe2000bf06070 */
[----:B--2---:R-:W-:-:S08]  /*1260*/  DADD R14, R24, R14 ;  /* 0x00000000180e7229 */ /* 0x004fd0000000000e */
[----:B---3--:R-:W-:-:S08]  /*1270*/  DADD R14, R16, R14 ;  /* 0x00000000100e7229 */ /* 0x008fd0000000000e */
[----:B----4-:R-:W-:-:S08]  /*1280*/  DADD R12, R12, R14 ;  /* 0x000000000c0c7229 */ /* 0x010fd0000000000e */
[----:B-----5:R-:W-:-:S08]  /*1290*/  DADD R10, R10, R12 ;  /* 0x000000000a0a7229 */ /* 0x020fd0000000000c */
[----:B------:R-:W-:-:S08]  /*12a0*/  DADD R8, R8, R10 ;  /* 0x0000000008087229 */ /* 0x000fd0000000000a */
[----:B------:R-:W-:-:S08]  /*12b0*/  DADD R6, R6, R8 ;  /* 0x0000000006067229 */ /* 0x000fd00000000008 */
[----:B------:R-:W-:Y:S01]  /*12c0*/  DADD R22, R22, R6 ;  /* 0x0000000016167229 */ /* 0x000fe20000000006 */
[----:B------:R-:W-:Y:S10]  /*12d0*/  @!P0 BRA `(.L_x_42) ;  /* 0x0000000400a48947 */ /* 0x000ff40003800000 */
[----:B------:R-:W-:Y:S01]  /*12e0*/  UIMAD UR11, UR13, 0x1400, UR4 ;  /* 0x000014000d0b78a4 */ /* 0x000fe2000f8e0204 */
[C---:B------:R-:W-:Y:S01]  /*12f0*/  VIADD R5, R4.reuse, 0xffffec00 ;  /* 0xffffec0004057836 */ /* 0x040fe20000000000 */
[----:B------:R-:W-:Y:S01]  /*1300*/  LOP3.LUT R3, RZ, R0, RZ, 0x33, !PT ;  /* 0x00000000ff037212 */ /* 0x000fe200078e33ff */
[----:B------:R-:W-:Y:S01]  /*1310*/  UIADD3 UR12, UPT, UPT, UR10, UR13, URZ ;  /* 0x0000000d0a0c7290 */ /* 0x000fe2000fffe0ff */
[----:B------:R-:W-:Y:S02]  /*1320*/  UMOV UR5, 0x1400 ;  /* 0x0000140000057882 */ /* 0x000fe40000000000 */
[----:B------:R-:W-:Y:S01]  /*1330*/  ISETP.LT.U32.AND P0, PT, R5, UR11, PT ;  /* 0x0000000b05007c0c */ /* 0x000fe2000bf01070 */
[----:B------:R-:W-:Y:S01]  /*1340*/  UIMAD UR5, UR12, UR5, 0x280 ;  /* 0x000002800c0574a4 */ /* 0x000fe2000f8e0205 */
[----:B------:R-:W-:Y:S01]  /*1350*/  IADD3 R3, PT, PT, R4, -UR7, R3 ;  /* 0x8000000704037c10 */ /* 0x000fe2000fffe003 */
[----:B------:R-:W-:-:S04]  /*1360*/  IMAD.U32 R7, RZ, RZ, UR12 ;  /* 0x0000000cff077e24 */ /* 0x000fc8000f8e00ff */
[----:B------:R-:W-:Y:S01]  /*1370*/  VIADD R2, R3, -UR4 ;  /* 0x8000000403027c36 */ /* 0x000fe20008000000 */
[----:B------:R-:W-:Y:S01]  /*1380*/  UMOV UR4, URZ ;  /* 0x000000ff00047c82 */ /* 0x000fe20008000000 */
[----:B------:R-:W-:-:S04]  /*1390*/  IMAD R3, R7, 0x1400, R0 ;  /* 0x0000140007037824 */ /* 0x000fc800078e0200 */
[----:B------:R-:W-:Y:S05]  /*13a0*/  @P0 BRA `(.L_x_43) ;  /* 0x0000000000800947 */ /* 0x000fea0003800000 */
[----:B------:R-:W0:Y:S01]  /*13b0*/  LDC R4, c[0x0][0x3a8] ;  /* 0x0000ea00ff047b82 */ /* 0x000e220000000800 */
[----:B------:R-:W1:Y:S07]  /*13c0*/  LDCU UR6, c[0x0][0x3ac] ;  /* 0x00007580ff0677ac */ /* 0x000e6e0008000800 */
[----:B------:R-:W2:Y:S02]  /*13d0*/  LDC.64 R20, c[0x0][0x380] ;  /* 0x0000e000ff147b82 */ /* 0x000ea40000000a00 */
.L_x_44:
[----:B------:R-:W-:-:S04]  /*13e0*/  VIADD R9, R0, UR11 ;  /* 0x0000000b00097c36 */ /* 0x000fc80008000000 */
[----:B--2---:R-:W-:-:S05]  /*13f0*/  IMAD.WIDE.U32 R8, R9, 0x8, R20 ;  /* 0x0000000809087825 */ /* 0x004fca00078e0014 */
[----:B------:R-:W2:Y:S04]  /*1400*/  LDG.E.64.CONSTANT R6, desc[UR8][R8.64] ;  /* 0x0000000808067981 */ /* 0x000ea8000c1e9b00 */
[----:B------:R-:W3:Y:S04]  /*1410*/  LDG.E.64.CONSTANT R18, desc[UR8][R8.64+0x1400] ;  /* 0x0014000808127981 */ /* 0x000ee8000c1e9b00 */
[----:B------:R-:W4:Y:S04]  /*1420*/  LDG.E.64.CONSTANT R16, desc[UR8][R8.64+0x2800] ;  /* 0x0028000808107981 */ /* 0x000f28000c1e9b00 */
[----:B------:R-:W5:Y:S04]  /*1430*/  LDG.E.64.CONSTANT R14, desc[UR8][R8.64+0x3c00] ;  /* 0x003c0008080e7981 */ /* 0x000f68000c1e9b00 */
[----:B------:R-:W5:Y:S04]  /*1440*/  LDG.E.64.CONSTANT R12, desc[UR8][R8.64+0x5000] ;  /* 0x00500008080c7981 */ /* 0x000f68000c1e9b00 */
[----:B------:R-:W5:Y:S04]  /*1450*/  LDG.E.64.CONSTANT R10, desc[UR8][R8.64+0x6400] ;  /* 0x00640008080a7981 */ /* 0x000f68000c1e9b00 */
[----:B------:R-:W5:Y:S01]  /*1460*/  LDG.E.64.CONSTANT R24, desc[UR8][R8.64+0x8c00] ;  /* 0x008c000808187981 */ /* 0x000f62000c1e9b00 */
[----:B--2---:R-:W-:-:S03]  /*1470*/  DADD R22, R6, R22 ;  /* 0x0000000006167229 */ /* 0x004fc60000000016 */
[----:B------:R-:W2:Y:S05]  /*1480*/  LDG.E.64.CONSTANT R6, desc[UR8][R8.64+0x7800] ;  /* 0x0078000808067981 */ /* 0x000eaa000c1e9b00 */
[----:B---3--:R-:W-:-:S08]  /*1490*/  DADD R18, R18, R22 ;  /* 0x0000000012127229 */ /* 0x008fd00000000016 */
[----:B----4-:R-:W-:-:S08]  /*14a0*/  DADD R16, R16, R18 ;  /* 0x0000000010107229 */ /* 0x010fd00000000012 */
[----:B-----5:R-:W-:-:S08]  /*14b0*/  DADD R14, R14, R16 ;  /* 0x000000000e0e7229 */ /* 0x020fd00000000010 */
[----:B------:R-:W-:-:S08]  /*14c0*/  DADD R12, R12, R14 ;  /* 0x000000000c0c7229 */ /* 0x000fd0000000000e */
[----:B------:R-:W-:-:S08]  /*14d0*/  DADD R10, R10, R12 ;  /* 0x000000000a0a7229 */ /* 0x000fd0000000000c */
[----:B--2---:R-:W-:Y:S01]  /*14e0*/  DADD R6, R6, R10 ;  /* 0x0000000006067229 */ /* 0x004fe2000000000a */
[----:B0-----:R-:W-:-:S05]  /*14f0*/  VIADD R10, R4, -UR11 ;  /* 0x8000000b040a7c36 */ /* 0x001fca0008000000 */
[----:B------:R-:W-:Y:S02]  /*1500*/  ISETP.GE.U32.AND P0, PT, R10, UR7, PT ;  /* 0x000000070a007c0c */ /* 0x000fe4000bf06070 */
[----:B------:R-:W-:-:S11]  /*1510*/  DADD R22, R24, R6 ;  /* 0x0000000018167229 */ /* 0x000fd60000000006 */
[----:B------:R-:W-:Y:S05]  /*1520*/  @!P0 BRA `(.L_x_42) ;  /* 0x0000000400108947 */ /* 0x000fea0003800000 */
[----:B-1----:R-:W-:Y:S01]  /*1530*/  UMOV UR13, UR6 ;  /* 0x00000006000d7c82 */ /* 0x002fe20008000000 */
[----:B------:R-:W-:Y:S01]  /*1540*/  UIADD3 UR4, UPT, UPT, UR4, 0x1, URZ ;  /* 0x0000000104047890 */ /* 0x000fe2000fffe0ff */
[----:B------:R-:W-:Y:S01]  /*1550*/  VIADD R3, R3, UR7 ;  /* 0x0000000703037c36 */ /* 0x000fe20008000000 */
[----:B------:R-:W-:Y:S01]  /*1560*/  UIMAD UR11, UR13, 0x1400, UR11 ;  /* 0x000014000d0b78a4 */ /* 0x000fe2000f8e020b */
[----:B------:R-:W-:Y:S01]  /*1570*/  VIADD R2, R2, -UR7 ;  /* 0x8000000702027c36 */ /* 0x000fe20008000000 */
[----:B------:R-:W-:-:S04]  /*1580*/  UIADD3 UR5, UPT, UPT, UR7, UR5, URZ ;  /* 0x0000000507057290 */ /* 0x000fc8000fffe0ff */
[----:B------:R-:W-:-:S13]  /*1590*/  ISETP.LT.U32.AND P0, PT, R5, UR11, PT ;  /* 0x0000000b05007c0c */ /* 0x000fda000bf01070 */
[----:B------:R-:W-:Y:S05]  /*15a0*/  @!P0 BRA `(.L_x_44) ;  /* 0xfffffffc008c8947 */ /* 0x000fea000383ffff */
.L_x_43:
[----:B------:R-:W-:-:S13]  /*15b0*/  ISETP.LE.U32.AND P0, PT, R4, UR11, PT ;  /* 0x0000000b04007c0c */ /* 0x000fda000bf03070 */
[----:B------:R-:W-:Y:S05]  /*15c0*/  @P0 BRA `(.L_x_42) ;  /* 0x0000000000e80947 */ /* 0x000fea0003800000 */
[----:B------:R-:W-:Y:S01]  /*15d0*/  VIADD R5, R4, -UR11 ;  /* 0x8000000b04057c36 */ /* 0x000fe20008000000 */
[----:B------:R-:W-:Y:S04]  /*15e0*/  BSSY.RECONVERGENT B1, `(.L_x_42) ;  /* 0x0000038000017945 */ /* 0x000fe80003800200 */
[----:B------:R-:W-:-:S13]  /*15f0*/  ISETP.GE.AND P0, PT, R0, R5, PT ;  /* 0x000000050000720c */ /* 0x000fda0003f06270 */
[----:B------:R-:W-:Y:S05]  /*1600*/  @P0 BRA `(.L_x_45) ;  /* 0x0000000000d40947 */ /* 0x000fea0003800000 */
[----:B------:R-:W-:Y:S01]  /*1610*/  LOP3.LUT R7, RZ, R0, RZ, 0x33, !PT ;  /* 0x00000000ff077212 */ /* 0x000fe200078e33ff */
[----:B------:R-:W-:Y:S01]  /*1620*/  UIMAD UR6, UR4, UR13, URZ ;  /* 0x0000000d040672a4 */ /* 0x000fe2000f8e02ff */
[----:B------:R-:W-:Y:S01]  /*1630*/  IMAD.U32 R9, RZ, RZ, UR12 ;  /* 0x0000000cff097e24 */ /* 0x000fe2000f8e00ff */
[----:B------:R-:W-:Y:S02]  /*1640*/  BSSY.RECONVERGENT B2, `(.L_x_46) ;  /* 0x000001a000027945 */ /* 0x000fe40003800200 */
[----:B------:R-:W-:Y:S02]  /*1650*/  IMAD.IADD R4, R7, 0x1, R4 ;  /* 0x0000000107047824 */ /* 0x000fe400078e0204 */
[----:B------:R-:W-:Y:S02]  /*1660*/  IMAD.U32 R7, RZ, RZ, UR6 ;  /* 0x00000006ff077e24 */ /* 0x000fe4000f8e00ff */
[----:B------:R-:W-:-:S04]  /*1670*/  IMAD R4, R9, -0x1400, R4 ;  /* 0xffffec0009047824 */ /* 0x000fc800078e0204 */
[----:B------:R-:W-:-:S04]  /*1680*/  IMAD R6, R7, -0x1400, R4 ;  /* 0xffffec0007067824 */ /* 0x000fc800078e0204 */
[C---:B------:R-:W-:Y:S01]  /*1690*/  IMAD.HI.U32 R4, R6.reuse, -0x33333333, RZ ;  /* 0xcccccccd06047827 */ /* 0x040fe200078e00ff */
[----:B------:R-:W-:-:S04]  /*16a0*/  ISETP.GE.U32.AND P0, PT, R6, 0x780, PT ;  /* 0x000007800600780c */ /* 0x000fc80003f06070 */
[----:B------:R-:W-:-:S04]  /*16b0*/  SHF.R.U32.HI R4, RZ, 0x9, R4 ;  /* 0x00000009ff047819 */ /* 0x000fc80000011604 */
[----:B------:R-:W-:-:S04]  /*16c0*/  LOP3.LUT R4, R4, 0x3, RZ, 0xc0, !PT ;  /* 0x0000000304047812 */ /* 0x000fc800078ec0ff */
[----:B------:R-:W-:Y:S01]  /*16d0*/  ISETP.NE.AND P1, PT, R4, 0x3, PT ;  /* 0x000000030400780c */ /* 0x000fe20003f25270 */
[----:B------:R-:W-:-:S12]  /*16e0*/  IMAD.MOV.U32 R4, RZ, RZ, R0 ;  /* 0x000000ffff047224 */ /* 0x000fd800078e0000 */
[----:B------:R-:W-:Y:S05]  /*16f0*/  @!P1 BRA `(.L_x_47) ;  /* 0x0000000000389947 */ /* 0x000fea0003800000 */
[----:B------:R-:W-:-:S04]  /*1700*/  IMAD.HI.U32 R2, R2, -0x33333333, RZ ;  /* 0xcccccccd02027827 */ /* 0x000fc800078e00ff */
[----:B------:R-:W-:Y:S01]  /*1710*/  IMAD.MOV.U32 R4, RZ, RZ, R0 ;  /* 0x000000ffff047224 */ /* 0x000fe200078e0000 */
[----:B------:R-:W-:-:S04]  /*1720*/  LOP3.LUT R2, R2, 0xffff, RZ, 0xc0, !PT ;  /* 0x0000ffff02027812 */ /* 0x000fc800078ec0ff */
[----:B------:R-:W-:-:S04]  /*1730*/  LEA.HI R2, R2, 0x1, RZ, 0x17 ;  /* 0x0000000102027811 */ /* 0x000fc800078fb8ff */
[----:B------:R-:W-:-:S05]  /*1740*/  LOP3.LUT R2, R2, 0x3, RZ, 0xc0, !PT ;  /* 0x0000000302027812 */ /* 0x000fca00078ec0ff */
[----:B------:R-:W-:-:S07]  /*1750*/  IMAD.MOV R2, RZ, RZ, -R2 ;  /* 0x000000ffff027224 */ /* 0x000fce00078e0a02 */
.L_x_48:
[----:B------:R-:W-:-:S06]  /*1760*/  IMAD.WIDE.U32 R6, R3, 0x8, R20 ;  /* 0x0000000803067825 */ /* 0x000fcc00078e0014 */
[----:B------:R-:W2:Y:S01]  /*1770*/  LDG.E.64.CONSTANT R6, desc[UR8][R6.64] ;  /* 0x0000000806067981 */ /* 0x000ea2000c1e9b00 */
[----:B------:R-:W-:Y:S02]  /*1780*/  VIADD R2, R2, 0x1 ;  /* 0x0000000102027836 */ /* 0x000fe40000000000 */
[----:B------:R-:W-:Y:S02]  /*1790*/  VIADD R4, R4, 0x280 ;  /* 0x0000028004047836 */ /* 0x000fe40000000000 */
[----:B------:R-:W-:Y:S01]  /*17a0*/  VIADD R3, R3, 0x280 ;  /* 0x0000028003037836 */ /* 0x000fe20000000000 */
[----:B------:R-:W-:Y:S01]  /*17b0*/  ISETP.NE.AND P1, PT, R2, RZ, PT ;  /* 0x000000ff0200720c */ /* 0x000fe20003f25270 */
[----:B--2---:R-:W-:-:S12]  /*17c0*/  DADD R22, R6, R22 ;  /* 0x0000000006167229 */ /* 0x004fd80000000016 */
[----:B------:R-:W-:Y:S05]  /*17d0*/  @P1 BRA `(.L_x_48) ;  /* 0xfffffffc00e01947 */ /* 0x000fea000383ffff */
.L_x_47:
[----:B------:R-:W-:Y:S05]  /*17e0*/  BSYNC.RECONVERGENT B2 ;  /* 0x0000000000027941 */ /* 0x000fea0003800200 */
.L_x_46:
[----:B------:R-:W-:Y:S05]  /*17f0*/  @!P0 BRA `(.L_x_45) ;  /* 0x0000000000588947 */ /* 0x000fea0003800000 */
[C---:B------:R-:W-:Y:S02]  /*1800*/  VIADD R2, R4.reuse, 0x500 ;  /* 0x0000050004027836 */ /* 0x040fe40000000000 */
[----:B------:R-:W-:-:S07]  /*1810*/  VIADD R3, R4, UR5 ;  /* 0x0000000504037c36 */ /* 0x000fce0008000000 */
.L_x_49:
[----:B------:R-:W-:-:S04]  /*1820*/  VIADD R9, R3, 0xfffffd80 ;  /* 0xfffffd8003097836 */ /* 0x000fc80000000000 */
[----:B------:R-:W-:-:S04]  /*1830*/  IMAD.WIDE.U32 R8, R9, 0x8, R20 ;  /* 0x0000000809087825 */ /* 0x000fc800078e0014 */
[C-C-:B------:R-:W-:Y:S02]  /*1840*/  IMAD.WIDE.U32 R6, R3.reuse, 0x8, R20.reuse ;  /* 0x0000000803067825 */ /* 0x140fe400078e0014 */
[----:B------:R-:W2:Y:S02]  /*1850*/  LDG.E.64.CONSTANT R8, desc[UR8][R8.64] ;  /* 0x0000000808087981 */ /* 0x000ea4000c1e9b00 */
[C---:B------:R-:W-:Y:S02]  /*1860*/  VIADD R13, R3.reuse, 0x280 ;  /* 0x00000280030d7836 */ /* 0x040fe40000000000 */
[----:B------:R-:W3:Y:S01]  /*1870*/  LDG.E.64.CONSTANT R6, desc[UR8][R6.64] ;  /* 0x0000000806067981 */ /* 0x000ee2000c1e9b00 */
[----:B------:R-:W-:Y:S02]  /*1880*/  VIADD R11, R3, 0x500 ;  /* 0x00000500030b7836 */ /* 0x000fe40000000000 */
[----:B------:R-:W-:-:S04]  /*1890*/  IMAD.WIDE.U32 R12, R13, 0x8, R20 ;  /* 0x000000080d0c7825 */ /* 0x000fc800078e0014 */
[----:B------:R-:W-:Y:S02]  /*18a0*/  IMAD.WIDE.U32 R10, R11, 0x8, R20 ;  /* 0x000000080b0a7825 */ /* 0x000fe400078e0014 */
[----:B------:R-:W4:Y:S04]  /*18b0*/  LDG.E.64.CONSTANT R12, desc[UR8][R12.64] ;  /* 0x000000080c0c7981 */ /* 0x000f28000c1e9b00 */
[----:B------:R-:W5:Y:S01]  /*18c0*/  LDG.E.64.CONSTANT R10, desc[UR8][R10.64] ;  /* 0x000000080a0a7981 */ /* 0x000f62000c1e9b00 */
[C---:B------:R-:W-:Y:S02]  /*18d0*/  VIADD R4, R2.reuse, 0x500 ;  /* 0x0000050002047836 */ /* 0x040fe40000000000 */
[----:B------:R-:W-:Y:S02]  /*18e0*/  VIADD R2, R2, 0xa00 ;  /* 0x00000a0002027836 */ /* 0x000fe40000000000 */
[----:B------:R-:W-:Y:S01]  /*18f0*/  VIADD R3, R3, 0xa00 ;  /* 0x00000a0003037836 */ /* 0x000fe20000000000 */
[----:B------:R-:W-:Y:S01]  /*1900*/  ISETP.GE.AND P0, PT, R4, R5, PT ;  /* 0x000000050400720c */ /* 0x000fe20003f06270 */
[----:B--2---:R-:W-:-:S08]  /*1910*/  DADD R22, R8, R22 ;  /* 0x0000000008167229 */ /* 0x004fd00000000016 */
[----:B---3--:R-:W-:-:S08]  /*1920*/  DADD R22, R22, R6 ;  /* 0x0000000016167229 */ /* 0x008fd00000000006 */
[----:B----4-:R-:W-:-:S08]  /*1930*/  DADD R22, R22, R12 ;  /* 0x0000000016167229 */ /* 0x010fd0000000000c */
[----:B-----5:R-:W-:Y:S01]  /*1940*/  DADD R22, R22, R10 ;  /* 0x0000000016167229 */ /* 0x020fe2000000000a */
[----:B------:R-:W-:Y:S10]  /*1950*/  @!P0 BRA `(.L_x_49) ;  /* 0xfffffffc00b08947 */ /* 0x000ff4000383ffff */
.L_x_45:
[----:B------:R-:W-:Y:S05]  /*1960*/  BSYNC.RECONVERGENT B1 ;  /* 0x0000000000017941 */ /* 0x000fea0003800200 */
.L_x_42:
[----:B------:R-:W-:Y:S04]  /*1970*/  SHFL.DOWN PT, R2, R22, 0x1, 0x1f ;  /* 0x08201f0016027f89 */ /* 0x000fe800000e0000 */
[----:B------:R-:W0:Y:S01]  /*1980*/  SHFL.DOWN P0, R3, R23, 0x1, 0x1f ;  /* 0x08201f0017037f89 */ /* 0x000e220000000000 */
[----:B------:R-:W2:Y:S01]  /*1990*/  S2R R10, SR_LANEID ;  /* 0x00000000000a7919 */ /* 0x000ea20000000000 */
        /* <DEDUP_REMOVED lines=13> */
[----:B--2---:R-:W-:Y:S01]  /*1a70*/  ISETP.NE.AND P0, PT, R10, RZ, PT ;  /* 0x000000ff0a00720c */ /* 0x004fe20003f05270 */
[----:B------:R-:W-:Y:S04]  /*1a80*/  SHFL.DOWN PT, R2, R8, 0x8, 0x1f ;  /* 0x09001f0008027f89 */ /* 0x000fe800000e0000 */
[----:B------:R-:W0:Y:S08]  /*1a90*/  SHFL.DOWN P1, R3, R9, 0x8, 0x1f ;  /* 0x09001f0009037f89 */ /* 0x000e300000020000 */
[----:B------:R-:W2:Y:S01]  /*1aa0*/  @!P0 S2R R10, SR_CgaCtaId ;  /* 0x00000000000a8919 */ /* 0x000ea20000008800 */
[----:B------:R-:W-:-:S02]  /*1ab0*/  @!P0 MOV R7, 0x400 ;  /* 0x0000040000078802 */ /* 0x000fc40000000f00 */
[----:B------:R-:W-:-:S04]  /*1ac0*/  @!P0 SHF.R.U32.HI R6, RZ, 0x2, R0 ;  /* 0x00000002ff068819 */ /* 0x000fc80000011600 */
[----:B------:R-:W-:Y:S01]  /*1ad0*/  @!P0 LOP3.LUT R6, R6, 0xf8, RZ, 0xc0, !PT ;  /* 0x000000f806068812 */ /* 0x000fe200078ec0ff */
[----:B0-----:R-:W-:-:S10]  /*1ae0*/  DADD R2, R2, R8 ;  /* 0x0000000002027229 */ /* 0x001fd40000000008 */
[----:B------:R-:W-:Y:S02]  /*1af0*/  FSEL R4, R2, R8, P1 ;  /* 0x0000000802047208 */ /* 0x000fe40000800000 */
[----:B------:R-:W-:-:S03]  /*1b00*/  FSEL R5, R3, R9, P1 ;  /* 0x0000000903057208 */ /* 0x000fc60000800000 */
[----:B------:R-:W-:Y:S01]  /*1b10*/  SHFL.DOWN PT, R2, R4, 0x10, 0x1f ;  /* 0x0a001f0004027f89 */ /* 0x000fe200000e0000 */
[----:B--2---:R-:W-:-:S03]  /*1b20*/  @!P0 LEA R7, R10, R7, 0x18 ;  /* 0x000000070a078211 */ /* 0x004fc600078ec0ff */
        /* <DEDUP_REMOVED lines=13> */
[----:B------:R-:W2:Y:S04]  /*1c00*/  LDS.128 R12, [UR4+0x30] ;  /* 0x00003004ff0c7984 */ /* 0x000ea80008000c00 */
[----:B------:R-:W3:Y:S01]  /*1c10*/  LDS.128 R8, [UR4+0x40] ;  /* 0x00004004ff087984 */ /* 0x000ee20008000c00 */
[----:B0-----:R-:W-:-:S03]  /*1c20*/  DADD R16, R4, R16 ;  /* 0x0000000004107229 */ /* 0x001fc60000000010 */
[----:B------:R-:W0:Y:S05]  /*1c30*/  LDS.128 R4, [UR4+0x50] ;  /* 0x00005004ff047984 */ /* 0x000e2a0008000c00 */
[----:B------:R-:W-:-:S08]  /*1c40*/  DADD R16, R16, R18 ;  /* 0x0000000010107229 */ /* 0x000fd00000000012 */
[----:B--2---:R-:W-:-:S08]  /*1c50*/  DADD R12, R16, R12 ;  /* 0x00000000100c7229 */ /* 0x004fd0000000000c */
[----:B------:R-:W-:Y:S02]  /*1c60*/  DADD R2, R12, R14 ;  /* 0x000000000c027229 */ /* 0x000fe4000000000e */
[----:B------:R-:W2:Y:S06]  /*1c70*/  LDS.128 R12, [UR4+0x60] ;  /* 0x00006004ff0c7984 */ /* 0x000eac0008000c00 */
[----:B---3--:R-:W-:-:S08]  /*1c80*/  DADD R2, R2, R8 ;  /* 0x0000000002027229 */ /* 0x008fd00000000008 */
[----:B------:R-:W-:Y:S01]  /*1c90*/  DADD R2, R2, R10 ;  /* 0x0000000002027229 */ /* 0x000fe2000000000a */
[----:B------:R-:W3:Y:S07]  /*1ca0*/  LDS.128 R8, [UR4+0x70] ;  /* 0x00007004ff087984 */ /* 0x000eee0008000c00 */
[----:B0-----:R-:W-:-:S08]  /*1cb0*/  DADD R2, R2, R4 ;  /* 0x0000000002027229 */ /* 0x001fd00000000004 */
[----:B------:R-:W-:Y:S01]  /*1cc0*/  DADD R2, R2, R6 ;  /* 0x0000000002027229 */ /* 0x000fe20000000006 */
[----:B------:R-:W0:Y:S07]  /*1cd0*/  LDS.128 R4, [UR4+0x80] ;  /* 0x00008004ff047984 */ /* 0x000e2e0008000c00 */
[----:B--2---:R-:W-:-:S08]  /*1ce0*/  DADD R2, R2, R12 ;  /* 0x0000000002027229 */ /* 0x004fd0000000000c */
[----:B------:R-:W-:Y:S01]  /*1cf0*/  DADD R2, R2, R14 ;  /* 0x0000000002027229 */ /* 0x000fe2000000000e */
[----:B------:R-:W2:Y:S07]  /*1d00*/  LDS.128 R12, [UR4+0x90] ;  /* 0x00009004ff0c7984 */ /* 0x000eae0008000c00 */
[----:B---3--:R-:W-:-:S08]  /*1d10*/  DADD R2, R2, R8 ;  /* 0x0000000002027229 */ /* 0x008fd00000000008 */
[----:B------:R-:W-:Y:S01]  /*1d20*/  DADD R2, R2, R10 ;  /* 0x0000000002027229 */ /* 0x000fe2000000000a */
[----:B------:R-:W3:Y:S07]  /*1d30*/  LDS.128 R8, [UR4+0xa0] ;  /* 0x0000a004ff087984 */ /* 0x000eee0008000c00 */
[----:B0-----:R-:W-:Y:S01]  /*1d40*/  DADD R2, R2, R4 ;  /* 0x0000000002027229 */ /* 0x001fe20000000004 */
[----:B------:R-:W0:Y:S07]  /*1d50*/  LDS.64 R4, [UR4+0xb0] ;  /* 0x0000b004ff047984 */ /* 0x000e2e0008000a00 */
[----:B------:R-:W-:-:S08]  /*1d60*/  DADD R2, R2, R6 ;  /* 0x0000000002027229 */ /* 0x000fd00000000006 */
[----:B--2---:R-:W-:-:S08]  /*1d70*/  DADD R2, R2, R12 ;  /* 0x0000000002027229 */ /* 0x004fd0000000000c */
[----:B------:R-:W-:-:S08]  /*1d80*/  DADD R2, R2, R14 ;  /* 0x0000000002027229 */ /* 0x000fd0000000000e */
[----:B---3--:R-:W-:-:S08]  /*1d90*/  DADD R2, R2, R8 ;  /* 0x0000000002027229 */ /* 0x008fd00000000008 */
[----:B------:R-:W-:-:S08]  /*1da0*/  DADD R2, R2, R10 ;  /* 0x0000000002027229 */ /* 0x000fd0000000000a */
[----:B0-----:R-:W-:-:S11]  /*1db0*/  DADD R4, R2, R4 ;  /* 0x0000000002047229 */ /* 0x001fd60000000004 */
.L_x_41:
[----:B-1----:R-:W-:Y:S05]  /*1dc0*/  BSYNC.RECONVERGENT B0 ;  /* 0x0000000000007941 */ /* 0x002fea0003800200 */
.L_x_30:
[----:B------:R-:W-:Y:S05]  /*1dd0*/  @P0 EXIT ;  /* 0x000000000000094d */ /* 0x000fea0003800000 */
[----:B------:R-:W0:Y:S02]  /*1de0*/  LDCU.64 UR4, c[0x0][0x388] ;  /* 0x00007100ff0477ac */ /* 0x000e240008000a00 */
[----:B0-----:R-:W-:-:S06]  /*1df0*/  UIMAD.WIDE.U32 UR4, UR10, 0x8, UR4 ;  /* 0x000000080a0478a5 */ /* 0x001fcc000f8e0004 */
[----:B------:R-:W-:Y:S02]  /*1e00*/  IMAD.U32 R2, RZ, RZ, UR4 ;  /* 0x00000004ff027e24 */ /* 0x000fe4000f8e00ff */
[----:B------:R-:W-:-:S05]  /*1e10*/  IMAD.U32 R3, RZ, RZ, UR5 ;  /* 0x00000005ff037e24 */ /* 0x000fca000f8e00ff */
[----:B------:R-:W-:Y:S01]  /*1e20*/  STG.E.64 desc[UR8][R2.64], R4 ;  /* 0x0000000402007986 */ /* 0x000fe2000c101b08 */
[----:B------:R-:W-:Y:S05]  /*1e30*/  EXIT ;  /* 0x000000000000794d */ /* 0x000fea0003800000 */
.L_x_50:
        /* <DEDUP_REMOVED lines=12> */
.L_x_118:


//--------------------- .text._ZN3cub18CUB_300001_SM_10006detail6reduce28DeviceReduceSingleTileKernelINS2_10policy_hubIdjN4cuda3std3__44plusIvEEE10Policy1000EPdSC_jS9_ddNS7_10__identityEEEvT0_T1_T2_T3_T4_T6_ --------------------------
	.section	.text._ZN3cub18CUB_300001_SM_10006detail6reduce28DeviceReduceSingleTileKernelINS2_10policy_hubIdjN4cuda3std3__44plusIvEEE10Policy1000EPdSC_jS9_ddNS7_10__identityEEEvT0_T1_T2_T3_T4_T6_,"ax",@progbits
	.align	128
        .global         _ZN3cub18CUB_300001_SM_10006detail6reduce28DeviceReduceSingleTileKernelINS2_10policy_hubIdjN4cuda3std3__44plusIvEEE10Policy1000EPdSC_jS9_ddNS7_10__identityEEEvT0_T1_T2_T3_T4_T6_
        .type           _ZN3cub18CUB_300001_SM_10006detail6reduce28DeviceReduceSingleTileKernelINS2_10policy_hubIdjN4cuda3std3__44plusIvEEE10Policy1000EPdSC_jS9_ddNS7_10__identityEEEvT0_T1_T2_T3_T4_T6_,@function
        .size           _ZN3cub18CUB_300001_SM_10006detail6reduce28DeviceReduceSingleTileKernelINS2_10policy_hubIdjN4cuda3std3__44plusIvEEE10Policy1000EPdSC_jS9_ddNS7_10__identityEEEvT0_T1_T2_T3_T4_T6_,(.L_x_119 - _ZN3cub18CUB_300001_SM_10006detail6reduce28DeviceReduceSingleTileKernelINS2_10policy_hubIdjN4cuda3std3__44plusIvEEE10Policy1000EPdSC_jS9_ddNS7_10__identityEEEvT0_T1_T2_T3_T4_T6_)
        .other          _ZN3cub18CUB_300001_SM_10006detail6reduce28DeviceReduceSingleTileKernelINS2_10policy_hubIdjN4cuda3std3__44plusIvEEE10Policy1000EPdSC_jS9_ddNS7_10__identityEEEvT0_T1_T2_T3_T4_T6_,@"STO_CUDA_ENTRY STV_DEFAULT"
_ZN3cub18CUB_300001_SM_10006detail6reduce28DeviceReduceSingleTileKernelINS2_10policy_hubIdjN4cuda3std3__44plusIvEEE10Policy1000EPdSC_jS9_ddNS7_10__identityEEEvT0_T1_T2_T3_T4_T6_:
.text._ZN3cub18CUB_300001_SM_10006detail6reduce28DeviceReduceSingleTileKernelINS2_10policy_hubIdjN4cuda3std3__44plusIvEEE10Policy1000EPdSC_jS9_ddNS7_10__identityEEEvT0_T1_T2_T3_T4_T6_:
        /* <DEDUP_REMOVED lines=13> */
.L_x_51:
[----:B------:R-:W-:Y:S01]  /*00d0*/  ISETP.GT.U32.AND P0, PT, R0, 0x13ff, PT ;  /* 0x000013ff0000780c */ /* 0x000fe20003f04070 */
[----:B------:R-:W-:-:S12]  /*00e0*/  BSSY.RECONVERGENT B0, `(.L_x_52) ;  /* 0x00001fc000007945 */ /* 0x000fd80003800200 */
[----:B------:R-:W-:Y:S05]  /*00f0*/  @P0 BRA `(.L_x_53) ;  /* 0x00000014002c0947 */ /* 0x000fea0003800000 */
[----:B------:R-:W0:Y:S01]  /*0100*/  S2R R3, SR_TID.X ;  /* 0x0000000000037919 */ /* 0x000e220000002100 */
[----:B------:R-:W-:Y:S01]  /*0110*/  BSSY.RECONVERGENT B1, `(.L_x_54) ;  /* 0x0000009000017945 */ /* 0x000fe20003800200 */
[----:B------:R-:W-:Y:S02]  /*0120*/  CS2R R4, SRZ ;  /* 0x0000000000047805 */ /* 0x000fe4000001ff00 */
[----:B0-----:R-:W-:Y:S01]  /*0130*/  ISETP.GE.U32.AND P0, PT, R3, R0, PT ;  /* 0x000000000300720c */ /* 0x001fe20003f06070 */
[----:B------:R-:W-:-:S12]  /*0140*/  IMAD.MOV.U32 R9, RZ, RZ, R3 ;  /* 0x000000ffff097224 */ /* 0x000fd800078e0003 */
[----:B------:R-:W-:Y:S05]  /*0150*/  @P0 BRA `(.L_x_55) ;  /* 0x0000000000100947 */ /* 0x000fea0003800000 */
[----:B------:R-:W0:Y:S02]  /*0160*/  LDC.64 R4, c[0x0][0x380] ;  /* 0x0000e000ff047b82 */ /* 0x000e240000000a00 */
[----:B0-----:R-:W-:-:S06]  /*0170*/  IMAD.WIDE.U32 R4, R3, 0x8, R4 ;  /* 0x0000000803047825 */ /* 0x001fcc00078e0004 */
[----:B------:R-:W5:Y:S01]  /*0180*/  LDG.E.64.CONSTANT R4, desc[UR6][R4.64] ;  /* 0x0000000604047981 */ /* 0x000f62000c1e9b00 */
[----:B------:R-:W-:-:S07]  /*0190*/  VIADD R9, R3, 0x280 ;  /* 0x0000028003097836 */ /* 0x000fce0000000000 */
.L_x_55:
[----:B------:R-:W-:Y:S05]  /*01a0*/  BSYNC.RECONVERGENT B1 ;  /* 0x0000000000017941 */ /* 0x000fea0003800200 */
.L_x_54:
[----:B------:R-:W-:Y:S01]  /*01b0*/  ISETP.GE.U32.AND P0, PT, R9, R0, PT ;  /* 0x000000000900720c */ /* 0x000fe20003f06070 */
        /* <DEDUP_REMOVED lines=18> */
.L_x_60:
        /* <DEDUP_REMOVED lines=10> */
.L_x_59:
[----:B------:R-:W-:Y:S05]  /*0380*/  BSYNC.RECONVERGENT B2 ;  /* 0x0000000000027941 */ /* 0x000fea0003800200 */
.L_x_58:
[----:B------:R-:W-:Y:S05]  /*0390*/  @!P0 BRA `(.L_x_57) ;  /* 0x00000004004c8947 */ /* 0x000fea0003800000 */
[----:B------:R-:W0:Y:S01]  /*03a0*/  LDC.64 R6, c[0x0][0x380] ;  /* 0x0000e000ff067b82 */ /* 0x000e220000000a00 */
[----:B------:R-:W-:Y:S01]  /*03b0*/  IMAD.IADD R2, R0, 0x1, -R9 ;  /* 0x0000000100027824 */ /* 0x000fe200078e0a09 */
[----:B------:R-:W-:Y:S01]  /*03c0*/  BSSY.RECONVERGENT B2, `(.L_x_61) ;  /* 0x000002c000027945 */ /* 0x000fe20003800200 */
[----:B------:R-:W-:-:S03]  /*03d0*/  PLOP3.LUT P0, PT, PT, PT, PT, 0x80, 0x8 ;  /* 0x000000000008781c */ /* 0x000fc60003f0f070 */
[----:B------:R-:W-:Y:S01]  /*03e0*/  ISETP.GT.AND P1, PT, R2, 0x1e00, PT ;  /* 0x00001e000200780c */ /* 0x000fe20003f24270 */
[----:B0-----:R-:W-:-:S12]  /*03f0*/  IMAD.WIDE.U32 R6, R9, 0x8, R6 ;  /* 0x0000000809067825 */ /* 0x001fd800078e0006 */
[----:B------:R-:W-:Y:S05]  /*0400*/  @!P1 BRA `(.L_x_62) ;  /* 0x00000000009c9947 */ /* 0x000fea0003800000 */
[----:B------:R-:W-:Y:S01]  /*0410*/  PLOP3.LUT P0, PT, PT, PT, PT, 0x8, 0x80 ;  /* 0x000000000080781c */ /* 0x000fe20003f0e170 */
[----:B------:R-:W-:-:S12]  /*0420*/  VIADD R2, R0, 0xffffe200 ;  /* 0xffffe20000027836 */ /* 0x000fd80000000000 */
.L_x_63:
[----:B------:R-:W2:Y:S04]  /*0430*/  LDG.E.64.CONSTANT R40, desc[UR6][R6.64] ;  /* 0x0000000606287981 */ /* 0x000ea8000c1e9b00 */
[----:B------:R-:W3:Y:S04]  /*0440*/  LDG.E.64.CONSTANT R38, desc[UR6][R6.64+0x1400] ;  /* 0x0014000606267981 */ /* 0x000ee8000c1e9b00 */
[----:B------:R-:W4:Y:S04]  /*0450*/  LDG.E.64.CONSTANT R36, desc[UR6][R6.64+0x2800] ;  /* 0x0028000606247981 */ /* 0x000f28000c1e9b00 */
        /* <DEDUP_REMOVED lines=12> */
[----:B------:R0:W4:Y:S01]  /*0520*/  LDG.E.64.CONSTANT R10, desc[UR6][R6.64+0x12c00] ;  /* 0x012c0006060a7981 */ /* 0x000122000c1e9b00 */
[----:B------:R-:W-:-:S05]  /*0530*/  VIADD R9, R9, 0x2800 ;  /* 0x0000280009097836 */ /* 0x000fca0000000000 */
[----:B------:R-:W-:Y:S02]  /*0540*/  ISETP.GE.AND P1, PT, R9, R2, PT ;  /* 0x000000020900720c */ /* 0x000fe40003f26270 */
[----:B0-----:R-:W-:-:S05]  /*0550*/  IADD3 R6, P2, PT, R6, 0x14000, RZ ;  /* 0x0001400006067810 */ /* 0x001fca0007f5e0ff */
[----:B------:R-:W-:Y:S01]  /*0560*/  IMAD.X R7, RZ, RZ, R7, P2 ;  /* 0x000000ffff077224 */ /* 0x000fe200010e0607 */
        /* <DEDUP_REMOVED lines=17> */
.L_x_62:
[----:B------:R-:W-:Y:S05]  /*0680*/  BSYNC.RECONVERGENT B2 ;  /* 0x0000000000027941 */ /* 0x000fea0003800200 */
.L_x_61:
[----:B------:R-:W-:Y:S01]  /*0690*/  IMAD.IADD R2, R0, 0x1, -R9 ;  /* 0x0000000100027824 */ /* 0x000fe200078e0a09 */
[----:B------:R-:W-:Y:S04]  /*06a0*/  BSSY.RECONVERGENT B2, `(.L_x_64) ;  /* 0x0000018000027945 */ /* 0x000fe80003800200 */
[----:B------:R-:W-:-:S13]  /*06b0*/  ISETP.GT.AND P1, PT, R2, 0xa00, PT ;  /* 0x00000a000200780c */ /* 0x000fda0003f24270 */
[----:B------:R-:W-:Y:S05]  /*06c0*/  @!P1 BRA `(.L_x_65) ;  /* 0x0000000000549947 */ /* 0x000fea0003800000 */
[----:B------:R-:W2:Y:S04]  /*06d0*/  LDG.E.64.CONSTANT R10, desc[UR6][R6.64] ;  /* 0x00000006060a7981 */ /* 0x000ea8000c1e9b00 */
[----:B------:R-:W3:Y:S04]  /*06e0*/  LDG.E.64.CONSTANT R12, desc[UR6][R6.64+0x1400] ;  /* 0x00140006060c7981 */ /* 0x000ee8000c1e9b00 */
[----:B------:R-:W4:Y:S04]  /*06f0*/  LDG.E.64.CONSTANT R14, desc[UR6][R6.64+0x2800] ;  /* 0x00280006060e7981 */ /* 0x000f28000c1e9b00 */
[----:B------:R-:W4:Y:S04]  /*0700*/  LDG.E.64.CONSTANT R16, desc[UR6][R6.64+0x3c00] ;  /* 0x003c000606107981 */ /* 0x000f28000c1e9b00 */
[----:B------:R-:W4:Y:S04]  /*0710*/  LDG.E.64.CONSTANT R18, desc[UR6][R6.64+0x5000] ;  /* 0x0050000606127981 */ /* 0x000f28000c1e9b00 */
[----:B------:R-:W4:Y:S04]  /*0720*/  LDG.E.64.CONSTANT R20, desc[UR6][R6.64+0x6400] ;  /* 0x0064000606147981 */ /* 0x000f28000c1e9b00 */
[----:B------:R-:W4:Y:S04]  /*0730*/  LDG.E.64.CONSTANT R22, desc[UR6][R6.64+0x7800] ;  /* 0x0078000606167981 */ /* 0x000f28000c1e9b00 */
[----:B------:R0:W4:Y:S01]  /*0740*/  LDG.E.64.CONSTANT R24, desc[UR6][R6.64+0x8c00] ;  /* 0x008c000606187981 */ /* 0x000122000c1e9b00 */
[----:B------:R-:W-:Y:S01]  /*0750*/  IADD3 R2, P1, PT, R6, 0xa000, RZ ;  /* 0x0000a00006027810 */ /* 0x000fe20007f3e0ff */
[----:B------:R-:W-:Y:S01]  /*0760*/  VIADD R9, R9, 0x1400 ;  /* 0x0000140009097836 */ /* 0x000fe20000000000 */
[----:B------:R-:W-:-:S03]  /*0770*/  PLOP3.LUT P0, PT, PT, PT, PT, 0x8, 0x80 ;  /* 0x000000000080781c */ /* 0x000fc60003f0e170 */
[----:B0-----:R-:W-:Y:S02]  /*0780*/  IMAD.X R7, RZ, RZ, R7, P1 ;  /* 0x000000ffff077224 */ /* 0x001fe400008e0607 */
[----:B------:R-:W-:Y:S01]  /*0790*/  IMAD.MOV.U32 R6, RZ, RZ, R2 ;  /* 0x000000ffff067224 */ /* 0x000fe200078e0002 */
        /* <DEDUP_REMOVED lines=8> */
.L_x_65:
[----:B------:R-:W-:Y:S05]  /*0820*/  BSYNC.RECONVERGENT B2 ;  /* 0x0000000000027941 */ /* 0x000fea0003800200 */
.L_x_64:
[----:B------:R-:W-:-:S13]  /*0830*/  ISETP.LT.OR P0, PT, R9, R0, P0 ;  /* 0x000000000900720c */ /* 0x000fda0000701670 */
[----:B------:R-:W-:Y:S05]  /*0840*/  @!P0 BRA `(.L_x_57) ;  /* 0x0000000000208947 */ /* 0x000fea0003800000 */
        /* <DEDUP_REMOVED lines=8> */
.L_x_57:
[----:B------:R-:W-:Y:S05]  /*08d0*/  BSYNC.RECONVERGENT B1 ;  /* 0x0000000000017941 */ /* 0x000fea0003800200 */
.L_x_56:
[----:B------:R-:W-:-:S13]  /*08e0*/  ISETP.GE.U32.AND P0, PT, R0, 0x280, PT ;  /* 0x000002800000780c */ /* 0x000fda0003f06070 */
        /* <DEDUP_REMOVED lines=21> */
[----:B------:R-:W-:-:S03]  /*0a40*/  FSEL R7, R7, R11, P0 ;  /* 0x0000000b07077208 */ /* 0x000fc60000000000 */
        /* <DEDUP_REMOVED lines=23> */
[----:B------:R-:W0:Y:S05]  /*0bc0*/  LDS.128 R8, [UR4+0x50] ;  /* 0x00005004ff087984 */ /* 0x000e2a0008000c00 */
[----:B------:R-:W-:-:S08]  /*0bd0*/  DADD R12, R12, R14 ;  /* 0x000000000c0c7229 */ /* 0x000fd0000000000e */
[----:B-1----:R-:W-:-:S08]  /*0be0*/  DADD R12, R12, R16 ;  /* 0x000000000c0c7229 */ /* 0x002fd00000000010 */
[----:B------:R-:W-:Y:S02]  /*0bf0*/  DADD R18, R12, R18 ;  /* 0x000000000c127229 */ /* 0x000fe40000000012 */
[----:B------:R-:W1:Y:S06]  /*0c00*/  LDS.128 R12, [UR4+0x60] ;  /* 0x00006004ff0c7984 */ /* 0x000e6c0008000c00 */
[----:B--2---:R-:W-:-:S08]  /*0c10*/  DADD R4, R18, R4 ;  /* 0x0000000012047229 */ /* 0x004fd00000000004 */
[----:B------:R-:W-:Y:S02]  /*0c20*/  DADD R2, R4, R6 ;  /* 0x0000000004027229 */ /* 0x000fe40000000006 */
[----:B------:R-:W2:Y:S06]  /*0c30*/  LDS.128 R4, [UR4+0x70] ;  /* 0x00007004ff047984 */ /* 0x000eac0008000c00 */
        /* <DEDUP_REMOVED lines=18> */
.L_x_66:
        /* <DEDUP_REMOVED lines=8> */
[----:B------:R-:W1:Y:S01]  /*0de0*/  SHFL.DOWN P0, R7, R5, 0x1, R15 ;  /* 0x0820000005077989 */ /* 0x000e62000000000f */
[----:B0-----:R-:W-:Y:S01]  /*0df0*/  ISETP.NE.AND P1, PT, R2, RZ, PT ;  /* 0x000000ff0200720c */ /* 0x001fe20003f25270 */
[----:B-1----:R-:W-:-:S12]  /*0e00*/  DADD R6, R6, R4 ;  /* 0x0000000006067229 */ /* 0x002fd80000000004 */
[----:B------:R-:W-:-:S04]  /*0e10*/  @!P1 SHF.R.U32.HI R2, RZ, 0x2, R3 ;  /* 0x00000002ff029819 */ /* 0x000fc80000011603 */
[----:B------:R-:W-:Y:S02]  /*0e20*/  @!P1 LOP3.LUT R2, R2, 0xf8, RZ, 0xc0, !PT ;  /* 0x000000f802029812 */ /* 0x000fe400078ec0ff */
        /* <DEDUP_REMOVED lines=8> */
[----:B------:R-:W-:Y:S01]  /*0eb0*/  @!P1 MOV R8, 0x400 ;  /* 0x0000040000089802 */ /* 0x000fe20000000f00 */
        /* <DEDUP_REMOVED lines=23> */
[----:B------:R-:W-:Y:S01]  /*1030*/  ISETP.GT.U32.AND P1, PT, R0, 0x20, PT ;  /* 0x000000200000780c */ /* 0x000fe20003f24070 */
[----:B0-----:R-:W-:-:S09]  /*1040*/  ULEA UR4, UR5, UR4, 0x18 ;  /* 0x0000000405047291 */ /* 0x001fd2000f8ec0ff */
[----:B------:R-:W0:Y:S04]  /*1050*/  LDS.128 R12, [UR4+0x20] ;  /* 0x00002004ff0c7984 */ /* 0x000e280008000c00 */
[----:B-1----:R-:W1:Y:S01]  /*1060*/  LDS.128 R4, [UR4+0x30] ;  /* 0x00003004ff047984 */ /* 0x002e620008000c00 */
[----:B0-----:R-:W-:-:S10]  /*1070*/  DADD R12, R8, R12 ;  /* 0x00000000080c7229 */ /* 0x001fd4000000000c */
[----:B------:R-:W-:Y:S02]  /*1080*/  FSEL R2, R12, R8, P1 ;  /* 0x000000080c027208 */ /* 0x000fe40000800000 */
[----:B------:R-:W-:Y:S02]  /*1090*/  FSEL R3, R13, R9, P1 ;  /* 0x000000090d037208 */ /* 0x000fe40000800000 */
[----:B------:R-:W-:Y:S01]  /*10a0*/  ISETP.GT.U32.AND P1, PT, R0, 0x40, PT ;  /* 0x000000400000780c */ /* 0x000fe20003f24070 */
[----:B------:R-:W0:Y:S03]  /*10b0*/  LDS.128 R8, [UR4+0x40] ;  /* 0x00004004ff087984 */ /* 0x000e260008000c00 */
[----:B------:R-:W-:-:S10]  /*10c0*/  DADD R14, R2, R14 ;  /* 0x00000000020e7229 */ /* 0x000fd4000000000e */
[----:B------:R-:W-:Y:S02]  /*10d0*/  FSEL R2, R14, R2, P1 ;  /* 0x000000020e027208 */ /* 0x000fe40000800000 */
[----:B------:R-:W-:Y:S02]  /*10e0*/  FSEL R3, R15, R3, P1 ;  /* 0x000000030f037208 */ /* 0x000fe40000800000 */
[----:B------:R-:W-:-:S04]  /*10f0*/  ISETP.GT.U32.AND P1, PT, R0, 0x60, PT ;  /* 0x000000600000780c */ /* 0x000fc80003f24070 */
        /* <DEDUP_REMOVED lines=75> */
.L_x_53:
[----:B------:R-:W0:Y:S01]  /*15b0*/  S2R R7, SR_TID.X ;  /* 0x0000000000077919 */ /* 0x000e220000002100 */
[----:B------:R-:W1:Y:S02]  /*15c0*/  LDCU.64 UR4, c[0x0][0x380] ;  /* 0x00007000ff0477ac */ /* 0x000e640008000a00 */
[----:B-1----:R-:W-:Y:S02]  /*15d0*/  IMAD.U32 R2, RZ, RZ, UR4 ;  /* 0x00000004ff027e24 */ /* 0x002fe4000f8e00ff */
[----:B------:R-:W-:Y:S02]  /*15e0*/  IMAD.U32 R3, RZ, RZ, UR5 ;  /* 0x00000005ff037e24 */ /* 0x000fe4000f8e00ff */
        /* <DEDUP_REMOVED lines=9> */
[----:B------:R-:W-:-:S05]  /*1680*/  VIADD R6, R0, 0xffffec00 ;  /* 0xffffec0000067836 */ /* 0x000fca0000000000 */
        /* <DEDUP_REMOVED lines=11> */
[----:B------:R-:W-:-:S07]  /*1740*/  IMAD.MOV.U32 R11, RZ, RZ, 0x1400 ;  /* 0x00001400ff0b7424 */ /* 0x000fce00078e00ff */
[----:B------:R-:W1:Y:S02]  /*1750*/  LDC.64 R2, c[0x0][0x380] ;  /* 0x0000e000ff027b82 */ /* 0x000e640000000a00 */
.L_x_70:
[----:B------:R-:W-:-:S04]  /*1760*/  IMAD.IADD R17, R7, 0x1, R11 ;  /* 0x0000000107117824 */ /* 0x000fc800078e020b */
[----:B-1----:R-:W-:-:S06]  /*1770*/  IMAD.WIDE.U32 R16, R17, 0x8, R2 ;  /* 0x0000000811107825 */ /* 0x002fcc00078e0002 */
[----:B------:R-:W2:Y:S01]  /*1780*/  LDG.E.64.CONSTANT R16, desc[UR6][R16.64] ;  /* 0x0000000610107981 */ /* 0x000ea2000c1e9b00 */
[----:B------:R-:W-:-:S05]  /*1790*/  IMAD.WIDE.U32 R18, R11, 0x8, R4 ;  /* 0x000000080b127825 */ /* 0x000fca00078e0004 */
        /* <DEDUP_REMOVED lines=12> */
[----:B------:R-:W-:-:S08]  /*1860*/  DADD R14, R28, R14 ;  /* 0x000000001c0e7229 */ /* 0x000fd0000000000e */
[----:B------:R-:W-:Y:S01]  /*1870*/  DADD R14, R8, R14 ;  /* 0x00000000080e7229 */ /* 0x000fe2000000000e */
[----:B0-----:R-:W-:-:S05]  /*1880*/  IMAD.IADD R8, R0, 0x1, -R11 ;  /* 0x0000000100087824 */ /* 0x001fca00078e0a0b */
[----:B------:R-:W-:Y:S02]  /*1890*/  ISETP.GE.U32.AND P0, PT, R8, 0x1400, PT ;  /* 0x000014000800780c */ /* 0x000fe40003f06070 */
[----:B------:R-:W-:-:S11]  /*18a0*/  DADD R14, R12, R14 ;  /* 0x000000000c0e7229 */ /* 0x000fd6000000000e */
[----:B------:R-:W-:Y:S05]  /*18b0*/  @!P0 BRA `(.L_x_69) ;  /* 0x0000000000e48947 */ /* 0x000fea0003800000 */
[----:B------:R-:W-:-:S05]  /*18c0*/  VIADD R11, R11, 0x1400 ;  /* 0x000014000b0b7836 */ /* 0x000fca0000000000 */
[----:B------:R-:W-:-:S13]  /*18d0*/  ISETP.GT.U32.AND P0, PT, R11, R6, PT ;  /* 0x000000060b00720c */ /* 0x000fda0003f04070 */
[----:B------:R-:W-:Y:S05]  /*18e0*/  @!P0 BRA `(.L_x_70) ;  /* 0xfffffffc009c8947 */ /* 0x000fea000383ffff */
.L_x_68:
[----:B------:R-:W-:-:S13]  /*18f0*/  ISETP.GE.U32.AND P0, PT, R11, R0, PT ;  /* 0x000000000b00720c */ /* 0x000fda0003f06070 */
[----:B------:R-:W-:Y:S05]  /*1900*/  @P0 BRA `(.L_x_69) ;  /* 0x0000000000d00947 */ /* 0x000fea0003800000 */
[----:B------:R-:W-:Y:S01]  /*1910*/  IMAD.IADD R4, R0, 0x1, -R11 ;  /* 0x0000000100047824 */ /* 0x000fe200078e0a0b */
[----:B------:R-:W-:Y:S04]  /*1920*/  BSSY.RECONVERGENT B1, `(.L_x_69) ;  /* 0x0000032000017945 */ /* 0x000fe80003800200 */
[----:B------:R-:W-:-:S13]  /*1930*/  ISETP.GE.AND P0, PT, R7, R4, PT ;  /* 0x000000040700720c */ /* 0x000fda0003f06270 */
[----:B------:R-:W-:Y:S05]  /*1940*/  @P0 BRA `(.L_x_71) ;  /* 0x0000000000bc0947 */ /* 0x000fea0003800000 */
[----:B------:R-:W-:Y:S01]  /*1950*/  LOP3.LUT R5, RZ, R7, RZ, 0x33, !PT ;  /* 0x00000007ff057212 */ /* 0x000fe200078e33ff */
[----:B------:R-:W-:Y:S03]  /*1960*/  BSSY.RECONVERGENT B2, `(.L_x_72) ;  /* 0x0000016000027945 */ /* 0x000fe60003800200 */
[----:B------:R-:W-:-:S04]  /*1970*/  IADD3 R5, PT, PT, -R11, R0, R5 ;  /* 0x000000000b057210 */ /* 0x000fc80007ffe105 */
[C---:B------:R-:W-:Y:S01]  /*1980*/  ISETP.GE.U32.AND P1, PT, R5.reuse, 0x780, PT ;  /* 0x000007800500780c */ /* 0x040fe20003f26070 */
[----:B------:R-:W-:-:S05]  /*1990*/  IMAD.HI.U32 R0, R5, -0x33333333, RZ ;  /* 0xcccccccd05007827 */ /* 0x000fca00078e00ff */
[----:B------:R-:W-:-:S04]  /*19a0*/  SHF.R.U32.HI R0, RZ, 0x9, R0 ;  /* 0x00000009ff007819 */ /* 0x000fc80000011600 */
[----:B------:R-:W-:-:S04]  /*19b0*/  LOP3.LUT R6, R0, 0x3, RZ, 0xc0, !PT ;  /* 0x0000000300067812 */ /* 0x000fc800078ec0ff */
[----:B------:R-:W-:Y:S01]  /*19c0*/  ISETP.NE.AND P0, PT, R6, 0x3, PT ;  /* 0x000000030600780c */ /* 0x000fe20003f05270 */
[----:B------:R-:W-:-:S12]  /*19d0*/  IMAD.MOV.U32 R6, RZ, RZ, R7 ;  /* 0x000000ffff067224 */ /* 0x000fd800078e0007 */
[----:B------:R-:W-:Y:S05]  /*19e0*/  @!P0 BRA `(.L_x_73) ;  /* 0x0000000000348947 */ /* 0x000fea0003800000 */
[----:B------:R-:W-:Y:S02]  /*19f0*/  VIADD R0, R0, 0x1 ;  /* 0x0000000100007836 */ /* 0x000fe40000000000 */
[----:B------:R-:W-:Y:S02]  /*1a00*/  IMAD.IADD R5, R7, 0x1, R11 ;  /* 0x0000000107057824 */ /* 0x000fe400078e020b */
[----:B------:R-:W-:Y:S01]  /*1a10*/  IMAD.MOV.U32 R6, RZ, RZ, R7 ;  /* 0x000000ffff067224 */ /* 0x000fe200078e0007 */
[----:B------:R-:W-:-:S05]  /*1a20*/  LOP3.LUT R0, R0, 0x3, RZ, 0xc0, !PT ;  /* 0x0000000300007812 */ /* 0x000fca00078ec0ff */
[----:B------:R-:W-:-:S07]  /*1a30*/  IMAD.MOV R0, RZ, RZ, -R0 ;  /* 0x000000ffff007224 */ /* 0x000fce00078e0a00 */
.L_x_74:
        /* <DEDUP_REMOVED lines=8> */
.L_x_73:
[----:B------:R-:W-:Y:S05]  /*1ac0*/  BSYNC.RECONVERGENT B2 ;  /* 0x0000000000027941 */ /* 0x000fea0003800200 */
.L_x_72:
[----:B------:R-:W-:Y:S05]  /*1ad0*/  @!P1 BRA `(.L_x_71) ;  /* 0x0000000000589947 */ /* 0x000fea0003800000 */
[C---:B------:R-:W-:Y:S02]  /*1ae0*/  IMAD.IADD R5, R6.reuse, 0x1, R11 ;  /* 0x0000000106057824 */ /* 0x040fe400078e020b */
[----:B------:R-:W-:-:S07]  /*1af0*/  VIADD R0, R6, 0x500 ;  /* 0x0000050006007836 */ /* 0x000fce0000000000 */
.L_x_75:
[----:B------:R-:W-:-:S04]  /*1b00*/  IMAD.WIDE.U32 R8, R5, 0x8, R2 ;  /* 0x0000000805087825 */ /* 0x000fc800078e0002 */
        /* <DEDUP_REMOVED lines=9> */
[----:B------:R-:W5:Y:S01]  /*1ba0*/  LDG.E.64.CONSTANT R16, desc[UR6][R16.64] ;  /* 0x0000000610107981 */ /* 0x000f62000c1e9b00 */
[----:B------:R-:W-:Y:S01]  /*1bb0*/  VIADD R5, R5, 0xa00 ;  /* 0x00000a0005057836 */ /* 0x000fe20000000000 */
[----:B--2---:R-:W-:Y:S01]  /*1bc0*/  DADD R14, R8, R14 ;  /* 0x00000000080e7229 */ /* 0x004fe2000000000e */
[C---:B------:R-:W-:Y:S02]  /*1bd0*/  VIADD R9, R0.reuse, 0x500 ;  /* 0x0000050000097836 */ /* 0x040fe40000000000 */
[----:B------:R-:W-:-:S03]  /*1be0*/  VIADD R0, R0, 0xa00 ;  /* 0x00000a0000007836 */ /* 0x000fc60000000000 */
[----:B------:R-:W-:Y:S02]  /*1bf0*/  ISETP.GE.AND P0, PT, R9, R4, PT ;  /* 0x000000040900720c */ /* 0x000fe40003f06270 */
[----:B---3--:R-:W-:-:S08]  /*1c00*/  DADD R14, R14, R10 ;  /* 0x000000000e0e7229 */ /* 0x008fd0000000000a */
[----:B----4-:R-:W-:-:S08]  /*1c10*/  DADD R14, R14, R12 ;  /* 0x000000000e0e7229 */ /* 0x010fd0000000000c */
[----:B-----5:R-:W-:Y:S01]  /*1c20*/  DADD R14, R14, R16 ;  /* 0x000000000e0e7229 */ /* 0x020fe20000000010 */
[----:B------:R-:W-:Y:S10]  /*1c30*/  @!P0 BRA `(.L_x_75) ;  /* 0xfffffffc00b08947 */ /* 0x000ff4000383ffff */
.L_x_71:
[----:B------:R-:W-:Y:S05]  /*1c40*/  BSYNC.RECONVERGENT B1 ;  /* 0x0000000000017941 */ /* 0x000fea0003800200 */
.L_x_69:
        /* <DEDUP_REMOVED lines=40> */
[----:B------:R-:W1:Y:S04]  /*1ed0*/  LDS.128 R12, [UR4+0x20] ;  /* 0x00002004ff0c7984 */ /* 0x000e680008000c00 */
[----:B------:R-:W2:Y:S04]  /*1ee0*/  LDS.128 R16, [UR4+0x30] ;  /* 0x00003004ff107984 */ /* 0x000ea80008000c00 */
[----:B------:R-:W3:Y:S01]  /*1ef0*/  LDS.128 R4, [UR4+0x40] ;  /* 0x00004004ff047984 */ /* 0x000ee20008000c00 */
[----:B-1----:R-:W-:-:S03]  /*1f00*/  DADD R12, R8, R12 ;  /* 0x00000000080c7229 */ /* 0x002fc6000000000c */
[----:B0-----:R-:W0:Y:S05]  /*1f10*/  LDS.128 R8, [UR4+0x50] ;  /* 0x00005004ff087984 */ /* 0x001e2a0008000c00 */
[----:B------:R-:W-:-:S08]  /*1f20*/  DADD R12, R12, R14 ;  /* 0x000000000c0c7229 */ /* 0x000fd0000000000e */
[----:B--2---:R-:W-:-:S08]  /*1f30*/  DADD R12, R12, R16 ;  /* 0x000000000c0c7229 */ /* 0x004fd00000000010 */
[----:B------:R-:W-:Y:S02]  /*1f40*/  DADD R18, R12, R18 ;  /* 0x000000000c127229 */ /* 0x000fe40000000012 */
[----:B------:R-:W1:Y:S06]  /*1f50*/  LDS.128 R12, [UR4+0x60] ;  /* 0x00006004ff0c7984 */ /* 0x000e6c0008000c00 */
[----:B---3--:R-:W-:-:S08]  /*1f60*/  DADD R4, R18, R4 ;  /* 0x0000000012047229 */ /* 0x008fd00000000004 */
        /* <DEDUP_REMOVED lines=18> */
[----:B0-----:R-:W-:-:S11]  /*2090*/  DADD R8, R2, R8 ;  /* 0x0000000002087229 */ /* 0x001fd60000000008 */
.L_x_67:
[----:B------:R-:W-:Y:S05]  /*20a0*/  BSYNC.RECONVERGENT B0 ;  /* 0x0000000000007941 */ /* 0x000fea0003800200 */
.L_x_52:
[----:B------:R-:W-:Y:S05]  /*20b0*/  @P0 EXIT ;  /* 0x000000000000094d */ /* 0x000fea0003800000 */
[----:B------:R-:W0:Y:S01]  /*20c0*/  LDCU.64 UR4, c[0x0][0x398] ;  /* 0x00007300ff0477ac */ /* 0x000e220008000a00 */
[----:B------:R-:W3:Y:S01]  /*20d0*/  LDC.64 R2, c[0x0][0x388] ;  /* 0x0000e200ff027b82 */ /* 0x000ee20000000a00 */
[----:B012---:R-:W-:-:S07]  /*20e0*/  DADD R8, R8, UR4 ;  /* 0x0000000408087e29 */ /* 0x007fce0008000000 */
[----:B---3--:R-:W-:Y:S01]  /*20f0*/  STG.E.64 desc[UR6][R2.64], R8 ;  /* 0x0000000802007986 */ /* 0x008fe2000c101b06 */
[----:B------:R-:W-:Y:S05]  /*2100*/  EXIT ;  /* 0x000000000000794d */ /* 0x000fea0003800000 */
.L_x_76:
        /* <DEDUP_REMOVED lines=15> */
.L_x_119:


//--------------------- .text._ZN3cub18CUB_300001_SM_10006detail11EmptyKernelIvEEvv --------------------------
	.section	.text._ZN3cub18CUB_300001_SM_10006detail11EmptyKernelIvEEvv,"ax",@progbits
	.align	128
        .global         _ZN3cub18CUB_300001_SM_10006detail11EmptyKernelIvEEvv
        .type           _ZN3cub18CUB_300001_SM_10006detail11EmptyKernelIvEEvv,@function
        .size           _ZN3cub18CUB_300001_SM_10006detail11EmptyKernelIvEEvv,(.L_x_120 - _ZN3cub18CUB_300001_SM_10006detail11EmptyKernelIvEEvv)
        .other          _ZN3cub18CUB_300001_SM_10006detail11EmptyKernelIvEEvv,@"STO_CUDA_ENTRY STV_DEFAULT"
_ZN3cub18CUB_300001_SM_10006detail11EmptyKernelIvEEvv:
.text._ZN3cub18CUB_300001_SM_10006detail11EmptyKernelIvEEvv:
[----:B------:R-:W-:Y:S01]  /*0000*/  LDC R1, c[0x0][0x37c] ;  /* 0x0000df00ff017b82 */ /* 0x000fe20000000800 */
[----:B------:R-:W-:Y:S05]  /*0010*/  EXIT ;  /* 0x000000000000794d */ /* 0x000fea0003800000 */
.L_x_77:
        /* <DEDUP_REMOVED lines=14> */
.L_x_120:


//--------------------- .text._Z19leapfrog_final_partP7double3S0_PdPf --------------------------
	.section	.text._Z19leapfrog_final_partP7double3S0_PdPf,"ax",@progbits
	.align	128
        .global         _Z19leapfrog_final_partP7double3S0_PdPf
        .type           _Z19leapfrog_final_partP7double3S0_PdPf,@function
        .size           _Z19leapfrog_final_partP7double3S0_PdPf,(.L_x_121 - _Z19leapfrog_final_partP7double3S0_PdPf)
        .other          _Z19leapfrog_final_partP7double3S0_PdPf,@"STO_CUDA_ENTRY STV_DEFAULT"
_Z19leapfrog_final_partP7double3S0_PdPf:
.text._Z19leapfrog_final_partP7double3S0_PdPf:
[----:B------:R-:W-:Y:S01]  /*0000*/  LDC R1, c[0x0][0x37c] ;  /* 0x0000df00ff017b82 */ /* 0x000fe20000000800 */
[----:B------:R-:W0:Y:S07]  /*0010*/  S2R R3, SR_TID.X ;  /* 0x0000000000037919 */ /* 0x000e2e0000002100 */
[----:B------:R-:W0:Y:S08]  /*0020*/  S2UR UR4, SR_CTAID.X ;  /* 0x00000000000479c3 */ /* 0x000e300000002500 */
[----:B------:R-:W0:Y:S02]  /*0030*/  LDC R0, c[0x0][0x360] ;  /* 0x0000d800ff007b82 */ /* 0x000e240000000800 */
[----:B0-----:R-:W-:-:S05]  /*0040*/  IMAD R0, R0, UR4, R3 ;  /* 0x0000000400007c24 */ /* 0x001fca000f8e0203 */
[----:B------:R-:W-:-:S13]  /*0050*/  LOP3.LUT P0, RZ, R0, 0xfc00, RZ, 0xc0, !PT ;  /* 0x0000fc0000ff7812 */ /* 0x000fda000780c0ff */
[----:B------:R-:W-:Y:S05]  /*0060*/  @P0 EXIT ;  /* 0x000000000000094d */ /* 0x000fea0003800000 */
[----:B------:R-:W0:Y:S01]  /*0070*/  LDC.64 R8, c[0x0][0x388] ;  /* 0x0000e200ff087b82 */ /* 0x000e220000000a00 */
[----:B------:R-:W1:Y:S01]  /*0080*/  LDCU.64 UR4, c[0x0][0x358] ;  /* 0x00006b00ff0477ac */ /* 0x000e620008000a00 */
[----:B------:R-:W-:-:S06]  /*0090*/  LOP3.LUT R7, R0, 0x3ff, RZ, 0xc0, !PT ;  /* 0x000003ff00077812 */ /* 0x000fcc00078ec0ff */
[----:B------:R-:W2:Y:S01]  /*00a0*/  LDC.64 R2, c[0x0][0x380] ;  /* 0x0000e000ff027b82 */ /* 0x000ea20000000a00 */
[----:B------:R-:W-:Y:S01]  /*00b0*/  UMOV UR6, 0xa0b5ed8d ;  /* 0xa0b5ed8d00067882 */ /* 0x000fe20000000000 */
[----:B------:R-:W-:Y:S01]  /*00c0*/  UMOV UR7, 0x3eb0c6f7 ;  /* 0x3eb0c6f700077882 */ /* 0x000fe20000000000 */
[----:B------:R-:W3:Y:S01]  /*00d0*/  LDCU.128 UR8, c[0x0][0x390] ;  /* 0x00007200ff0877ac */ /* 0x000ee20008000c00 */
[----:B0-----:R-:W-:-:S05]  /*00e0*/  IMAD.WIDE.U32 R8, R7, 0x18, R8 ;  /* 0x0000001807087825 */ /* 0x001fca00078e0008 */
[----:B-1----:R-:W4:Y:S01]  /*00f0*/  LDG.E.64 R4, desc[UR4][R8.64] ;  /* 0x0000000408047981 */ /* 0x002f22000c1e1b00 */
[----:B--2---:R-:W-:-:S05]  /*0100*/  IMAD.WIDE.U32 R2, R7, 0x18, R2 ;  /* 0x0000001807027825 */ /* 0x004fca00078e0002 */
[----:B------:R-:W2:Y:S04]  /*0110*/  LDG.E.64 R6, desc[UR4][R2.64] ;  /* 0x0000000402067981 */ /* 0x000ea8000c1e1b00 */
[----:B------:R-:W5:Y:S04]  /*0120*/  LDG.E.64 R10, desc[UR4][R2.64+0x8] ;  /* 0x00000804020a7981 */ /* 0x000f68000c1e1b00 */
[----:B------:R-:W3:Y:S01]  /*0130*/  LDG.E.64 R12, desc[UR4][R2.64+0x10] ;  /* 0x00001004020c7981 */ /* 0x000ee2000c1e1b00 */
[----:B----4-:R-:W-:-:S08]  /*0140*/  DMUL R4, R4, 0.5 ;  /* 0x3fe0000004047828 */ /* 0x010fd00000000000 */
[----:B--2---:R-:W-:-:S07]  /*0150*/  DFMA R4, R4, UR6, R6 ;  /* 0x0000000604047c2b */ /* 0x004fce0008000006 */
[----:B------:R-:W-:Y:S04]  /*0160*/  STG.E.64 desc[UR4][R2.64], R4 ;  /* 0x0000000402007986 */ /* 0x000fe8000c101b04 */
[----:B------:R-:W2:Y:S02]  /*0170*/  LDG.E.64 R6, desc[UR4][R8.64+0x8] ;  /* 0x0000080408067981 */ /* 0x000ea4000c1e1b00 */
[----:B--2---:R-:W-:-:S08]  /*0180*/  DMUL R6, R6, 0.5 ;  /* 0x3fe0000006067828 */ /* 0x004fd00000000000 */
[----:B-----5:R-:W-:-:S07]  /*0190*/  DFMA R6, R6, UR6, R10 ;  /* 0x0000000606067c2b */ /* 0x020fce000800000a */
[----:B------:R0:W-:Y:S04]  /*01a0*/  STG.E.64 desc[UR4][R2.64+0x8], R6 ;  /* 0x0000080602007986 */ /* 0x0001e8000c101b04 */
[----:B------:R1:W2:Y:S01]  /*01b0*/  LDG.E.64 R10, desc[UR4][R8.64+0x10] ;  /* 0x00001004080a7981 */ /* 0x0002a2000c1e1b00 */
[----:B------:R-:W-:-:S05]  /*01c0*/  IMAD.SHL.U32 R14, R0, 0x4, RZ ;  /* 0x00000004000e7824 */ /* 0x000fca00078e00ff */
[----:B------:R-:W-:-:S04]  /*01d0*/  LOP3.LUT R14, R14, 0xffc, RZ, 0xc0, !PT ;  /* 0x00000ffc0e0e7812 */ /* 0x000fc800078ec0ff */
[----:B---3--:R-:W-:Y:S02]  /*01e0*/  IADD3 R14, P0, PT, R14, UR10, RZ ;  /* 0x0000000a0e0e7c10 */ /* 0x008fe4000ff1e0ff */
[----:B------:R-:W-:-:S03]  /*01f0*/  SHF.L.U32 R0, R0, 0x3, RZ ;  /* 0x0000000300007819 */ /* 0x000fc600000006ff */
[----:B------:R-:W-:Y:S01]  /*0200*/  IMAD.X R15, RZ, RZ, UR11, P0 ;  /* 0x0000000bff0f7e24 */ /* 0x000fe200080e06ff */
[----:B------:R-:W-:-:S04]  /*0210*/  LOP3.LUT R0, R0, 0x1ff8, RZ, 0xc0, !PT ;  /* 0x00001ff800007812 */ /* 0x000fc800078ec0ff */
[----:B-1----:R-:W-:-:S05]  /*0220*/  IADD3 R8, P0, PT, R0, UR8, RZ ;  /* 0x0000000800087c10 */ /* 0x002fca000ff1e0ff */
[----:B------:R-:W-:Y:S01]  /*0230*/  IMAD.X R9, RZ, RZ, UR9, P0 ;  /* 0x00000009ff097e24 */ /* 0x000fe200080e06ff */
[----:B--2---:R-:W-:-:S08]  /*0240*/  DMUL R10, R10, 0.5 ;  /* 0x3fe000000a0a7828 */ /* 0x004fd00000000000 */
[----:B------:R-:W-:-:S07]  /*0250*/  DFMA R10, R10, UR6, R12 ;  /* 0x000000060a0a7c2b */ /* 0x000fce000800000c */
[----:B------:R-:W-:Y:S04]  /*0260*/  STG.E.64 desc[UR4][R2.64+0x10], R10 ;  /* 0x0000100a02007986 */ /* 0x000fe8000c101b04 */
[----:B------:R-:W2:Y:S04]  /*0270*/  LDG.E R14, desc[UR4][R14.64] ;  /* 0x000000040e0e7981 */ /* 0x000ea8000c1e1900 */
[----:B------:R-:W3:Y:S01]  /*0280*/  LDG.E.64 R12, desc[UR4][R8.64] ;  /* 0x00000004080c7981 */ /* 0x000ee2000c1e1b00 */
[----:B0-----:R-:W-:-:S08]  /*0290*/  DMUL R6, R6, R6 ;  /* 0x0000000606067228 */ /* 0x001fd00000000000 */
[----:B------:R-:W-:-:S08]  /*02a0*/  DFMA R6, R4, R4, R6 ;  /* 0x000000040406722b */ /* 0x000fd00000000006 */
[----:B------:R-:W-:-:S08]  /*02b0*/  DFMA R6, R10, R10, R6 ;  /* 0x0000000a0a06722b */ /* 0x000fd00000000006 */
[----:B------:R-:W-:Y:S01]  /*02c0*/  DMUL R6, R6, 0.5 ;  /* 0x3fe0000006067828 */ /* 0x000fe20000000000 */
[----:B--2---:R-:W3:Y:S07]  /*02d0*/  F2F.F64.F32 R4, R14 ;  /* 0x0000000e00047310 */ /* 0x004eee0000201800 */
[----:B---3--:R-:W-:-:S07]  /*02e0*/  DFMA R4, R6, R4, R12 ;  /* 0x000000040604722b */ /* 0x008fce000000000c */
[----:B------:R-:W-:Y:S01]  /*02f0*/  STG.E.64 desc[UR4][R8.64], R4 ;  /* 0x0000000408007986 */ /* 0x000fe2000c101b04 */
[----:B------:R-:W-:Y:S05]  /*0300*/  EXIT ;  /* 0x000000000000794d */ /* 0x000fea0003800000 */
.L_x_78:
        /* <DEDUP_REMOVED lines=15> */
.L_x_121:


//--------------------- .text._Z16calculate_forcesP7double3S0_PfPd --------------------------
	.section	.text._Z16calculate_forcesP7double3S0_PfPd,"ax",@progbits
	.align	128
        .global         _Z16calculate_forcesP7double3S0_PfPd
        .type           _Z16calculate_forcesP7double3S0_PfPd,@function
        .size           _Z16calculate_forcesP7double3S0_PfPd,(.L_x_116 - _Z16calculate_forcesP7double3S0_PfPd)
        .other          _Z16calculate_forcesP7double3S0_PfPd,@"STO_CUDA_ENTRY STV_DEFAULT"
_Z16calculate_forcesP7double3S0_PfPd:
.text._Z16calculate_forcesP7double3S0_PfPd:
[----:B------:R-:W-:Y:S01]  /*0000*/  LDC R1, c[0x0][0x37c] ;  /* 0x0000df00ff017b82 */ /* 0x000fe20000000800 */
[----:B------:R-:W0:Y:S07]  /*0010*/  S2R R3, SR_TID.X ;  /* 0x0000000000037919 */ /* 0x000e2e0000002100 */
[----:B------:R-:W0:Y:S08]  /*0020*/  S2UR UR4, SR_CTAID.X ;  /* 0x00000000000479c3 */ /* 0x000e300000002500 */
[----:B------:R-:W0:Y:S02]  /*0030*/  LDC R2, c[0x0][0x360] ;  /* 0x0000d800ff027b82 */ /* 0x000e240000000800 */
[----:B0-----:R-:W-:-:S05]  /*0040*/  IMAD R2, R2, UR4, R3 ;  /* 0x0000000402027c24 */ /* 0x001fca000f8e0203 */
[----:B------:R-:W-:-:S13]  /*0050*/  LOP3.LUT P0, RZ, R2, 0xfc00, RZ, 0xc0, !PT ;  /* 0x0000fc0002ff7812 */ /* 0x000fda000780c0ff */
[----:B------:R-:W-:Y:S05]  /*0060*/  @P0 EXIT ;  /* 0x000000000000094d */ /* 0x000fea0003800000 */
[----:B------:R-:W0:Y:S01]  /*0070*/  LDCU.64 UR4, c[0x0][0x390] ;  /* 0x00007200ff0477ac */ /* 0x000e220008000a00 */
[----:B------:R-:W-:Y:S01]  /*0080*/  IMAD.SHL.U32 R0, R2, 0x4, RZ ;  /* 0x0000000402007824 */ /* 0x000fe200078e00ff */
[----:B------:R-:W1:Y:S01]  /*0090*/  LDC.64 R16, c[0x0][0x380] ;  /* 0x0000e000ff107b82 */ /* 0x000e620000000a00 */
[----:B------:R-:W2:Y:S03]  /*00a0*/  LDCU.64 UR10, c[0x0][0x358] ;  /* 0x00006b00ff0a77ac */ /* 0x000ea60008000a00 */
[----:B------:R-:W-:-:S04]  /*00b0*/  LOP3.LUT R0, R0, 0xffc, RZ, 0xc0, !PT ;  /* 0x00000ffc00007812 */ /* 0x000fc800078ec0ff */
[----:B0-----:R-:W-:-:S05]  /*00c0*/  IADD3 R4, P0, PT, R0, UR4, RZ ;  /* 0x0000000400047c10 */ /* 0x001fca000ff1e0ff */
[----:B------:R-:W-:-:S05]  /*00d0*/  IMAD.X R5, RZ, RZ, UR5, P0 ;  /* 0x00000005ff057e24 */ /* 0x000fca00080e06ff */
[----:B--2---:R0:W2:Y:S01]  /*00e0*/  LDG.E R12, desc[UR10][R4.64] ;  /* 0x0000000a040c7981 */ /* 0x0040a2000c1e1900 */
[----:B------:R-:W-:-:S05]  /*00f0*/  LOP3.LUT R2, R2, 0x3ff, RZ, 0xc0, !PT ;  /* 0x000003ff02027812 */ /* 0x000fca00078ec0ff */
[----:B-1----:R-:W-:-:S05]  /*0100*/  IMAD.WIDE.U32 R16, R2, 0x18, R16 ;  /* 0x0000001802107825 */ /* 0x002fca00078e0010 */
[----:B------:R1:W5:Y:S04]  /*0110*/  LDG.E.64 R22, desc[UR10][R16.64] ;  /* 0x0000000a10167981 */ /* 0x000368000c1e1b00 */
[----:B------:R1:W5:Y:S04]  /*0120*/  LDG.E.64 R20, desc[UR10][R16.64+0x8] ;  /* 0x0000080a10147981 */ /* 0x000368000c1e1b00 */
[----:B------:R1:W5:Y:S01]  /*0130*/  LDG.E.64 R14, desc[UR10][R16.64+0x10] ;  /* 0x0000100a100e7981 */ /* 0x000362000c1e1b00 */
[----:B------:R-:W-:Y:S02]  /*0140*/  MOV R0, 0x400 ;  /* 0x0000040000007802 */ /* 0x000fe40000000f00 */
[----:B------:R-:W-:-:S02]  /*0150*/  CS2R R10, SRZ ;  /* 0x00000000000a7805 */ /* 0x000fc4000001ff00 */
[----:B------:R-:W-:Y:S01]  /*0160*/  CS2R R8, SRZ ;  /* 0x0000000000087805 */ /* 0x000fe2000001ff00 */
[----:B------:R-:W3:Y:S01]  /*0170*/  S2R R7, SR_CgaCtaId ;  /* 0x0000000000077919 */ /* 0x000ee20000008800 */
[----:B0-----:R-:W-:Y:S01]  /*0180*/  CS2R R4, SRZ ;  /* 0x0000000000047805 */ /* 0x001fe2000001ff00 */
[----:B------:R-:W-:Y:S01]  /*0190*/  UMOV UR4, URZ ;  /* 0x000000ff00047c82 */ /* 0x000fe20008000000 */
[----:B---3--:R-:W-:Y:S02]  /*01a0*/  LEA R0, R7, R0, 0x18 ;  /* 0x0000000007007211 */ /* 0x008fe400078ec0ff */
[----:B------:R-:W-:-:S03]  /*01b0*/  CS2R R6, SRZ ;  /* 0x0000000000067805 */ /* 0x000fc6000001ff00 */
[----:B------:R-:W-:Y:S01]  /*01c0*/  IMAD R0, R3, 0x18, R0 ;  /* 0x0000001803007824 */ /* 0x000fe200078e0200 */
[----:B-12---:R-:W0:Y:S06]  /*01d0*/  F2F.F64.F32 R12, R12 ;  /* 0x0000000c000c7310 */ /* 0x006e2c0000201800 */
.L_x_104:
[----:B------:R-:W-:-:S05]  /*01e0*/  IMAD.U32 R16, RZ, RZ, UR4 ;  /* 0x00000004ff107e24 */ /* 0x000fca000f8e00ff */
[----:B-1----:R-:W-:-:S04]  /*01f0*/  LEA R19, R16, R3, 0x5 ;  /* 0x0000000310137211 */ /* 0x002fc800078e28ff */
[----:B------:R-:W-:-:S13]  /*0200*/  ISETP.GT.U32.AND P0, PT, R19, 0x3ff, PT ;  /* 0x000003ff1300780c */ /* 0x000fda0003f04070 */
[----:B------:R-:W1:Y:S08]  /*0210*/  @!P0 LDC.64 R28, c[0x0][0x390] ;  /* 0x0000e400ff1c8b82 */ /* 0x000e700000000a00 */
[----:B------:R-:W2:Y:S01]  /*0220*/  @!P0 LDC.64 R16, c[0x0][0x380] ;  /* 0x0000e000ff108b82 */ /* 0x000ea20000000a00 */
[----:B-1----:R-:W-:-:S05]  /*0230*/  @!P0 IMAD.WIDE.U32 R28, R19, 0x4, R28 ;  /* 0x00000004131c8825 */ /* 0x002fca00078e001c */
[----:B------:R-:W3:Y:S01]  /*0240*/  @!P0 LDG.E R30, desc[UR10][R28.64] ;  /* 0x0000000a1c1e8981 */ /* 0x000ee2000c1e1900 */
[----:B--2---:R-:W-:-:S05]  /*0250*/  @!P0 IMAD.WIDE.U32 R16, R19, 0x18, R16 ;  /* 0x0000001813108825 */ /* 0x004fca00078e0010 */
[----:B------:R-:W2:Y:S04]  /*0260*/  @!P0 LDG.E.64 R18, desc[UR10][R16.64] ;  /* 0x0000000a10128981 */ /* 0x000ea8000c1e1b00 */
[----:B------:R-:W4:Y:S04]  /*0270*/  @!P0 LDG.E.64 R24, desc[UR10][R16.64+0x8] ;  /* 0x0000080a10188981 */ /* 0x000f28000c1e1b00 */
[----:B------:R-:W3:Y:S01]  /*0280*/  @!P0 LDG.E.64 R26, desc[UR10][R16.64+0x10] ;  /* 0x0000100a101a8981 */ /* 0x000ee2000c1e1b00 */
[----:B------:R-:W1:Y:S01]  /*0290*/  S2UR UR6, SR_CgaCtaId ;  /* 0x00000000000679c3 */ /* 0x000e620000008800 */
[----:B------:R-:W-:-:S02]  /*02a0*/  UMOV UR5, 0x400 ;  /* 0x0000040000057882 */ /* 0x000fc40000000000 */
[----:B-1----:R-:W-:-:S06]  /*02b0*/  ULEA UR5, UR6, UR5, 0x18 ;  /* 0x0000000506057291 */ /* 0x002fcc000f8ec0ff */
[----:B------:R-:W-:Y:S01]  /*02c0*/  LEA R31, R3, UR5, 0x2 ;  /* 0x00000005031f7c11 */ /* 0x000fe2000f8e10ff */
[----:B------:R-:W-:Y:S01]  /*02d0*/  UMOV UR7, UR4 ;  /* 0x0000000400077c82 */ /* 0x000fe20008000000 */
[----:B------:R-:W-:Y:S01]  /*02e0*/  UIADD3 UR4, UPT, UPT, UR4, 0x1, URZ ;  /* 0x0000000104047890 */ /* 0x000fe2000fffe0ff */
[----:B------:R-:W-:-:S03]  /*02f0*/  UMOV UR5, URZ ;  /* 0x000000ff00057c82 */ /* 0x000fc60008000000 */
[----:B------:R-:W-:Y:S01]  /*0300*/  UISETP.NE.AND UP0, UPT, UR4, 0x20, UPT ;  /* 0x000000200400788c */ /* 0x000fe2000bf05270 */
[----:B------:R-:W-:Y:S01]  /*0310*/  @P0 IMAD.MOV.U32 R30, RZ, RZ, RZ ;  /* 0x000000ffff1e0224 */ /* 0x000fe200078e00ff */
[----:B--2---:R1:W-:Y:S04]  /*0320*/  @!P0 STS.64 [R0], R18 ;  /* 0x0000001200008388 */ /* 0x0043e80000000a00 */
[----:B----4-:R1:W-:Y:S04]  /*0330*/  @!P0 STS.64 [R0+0x8], R24 ;  /* 0x0000081800008388 */ /* 0x0103e80000000a00 */
[----:B---3--:R1:W-:Y:S04]  /*0340*/  @!P0 STS.64 [R0+0x10], R26 ;  /* 0x0000101a00008388 */ /* 0x0083e80000000a00 */
[----:B------:R1:W-:Y:S04]  /*0350*/  @P0 STS.64 [R0], RZ ;  /* 0x000000ff00000388 */ /* 0x0003e80000000a00 */
[----:B------:R1:W-:Y:S04]  /*0360*/  @P0 STS.64 [R0+0x8], RZ ;  /* 0x000008ff00000388 */ /* 0x0003e80000000a00 */
[----:B------:R1:W-:Y:S04]  /*0370*/  @P0 STS.64 [R0+0x10], RZ ;  /* 0x000010ff00000388 */ /* 0x0003e80000000a00 */
[----:B------:R1:W-:Y:S01]  /*0380*/  STS [R31+0x300], R30 ;  /* 0x0003001e1f007388 */ /* 0x0003e20000000800 */
[----:B------:R-:W-:Y:S06]  /*0390*/  BAR.SYNC.DEFER_BLOCKING 0x0 ;  /* 0x0000000000007b1d */ /* 0x000fec0000010000 */
.L_x_103:
[----:B------:R-:W2:Y:S01]  /*03a0*/  S2UR UR8, SR_CgaCtaId ;  /* 0x00000000000879c3 */ /* 0x000ea20000008800 */
[----:B------:R-:W-:Y:S01]  /*03b0*/  UMOV UR6, 0x400 ;  /* 0x0000040000067882 */ /* 0x000fe20000000000 */
[----:B------:R-:W-:Y:S01]  /*03c0*/  BSSY.RECONVERGENT B0, `(.L_x_79) ;  /* 0x000004a000007945 */ /* 0x000fe20003800200 */
[----:B--2---:R-:W-:Y:S02]  /*03d0*/  ULEA UR8, UR8, UR6, 0x18 ;  /* 0x0000000608087291 */ /* 0x004fe4000f8ec0ff */
[----:B------:R-:W-:Y:S02]  /*03e0*/  ULEA UR6, UR7, UR5, 0x5 ;  /* 0x0000000507067291 */ /* 0x000fe4000f8e28ff */
[----:B------:R-:W-:Y:S02]  /*03f0*/  ULEA UR14, UR5, UR8, 0x2 ;  /* 0x00000008050e7291 */ /* 0x000fe4000f8e10ff */
[----:B------:R-:W-:Y:S02]  /*0400*/  UIMAD UR8, UR5, 0x18, UR8 ;  /* 0x00000018050878a4 */ /* 0x000fe4000f8e0208 */
[----:B------:R-:W-:Y:S01]  /*0410*/  ISETP.NE.AND P0, PT, R2, UR6, PT ;  /* 0x0000000602007c0c */ /* 0x000fe2000bf05270 */
[----:B------:R-:W-:-:S04]  /*0420*/  UIADD3 UR5, UPT, UPT, UR5, 0x4, URZ ;  /* 0x0000000405057890 */ /* 0x000fc8000fffe0ff */
[----:B------:R-:W-:-:S08]  /*0430*/  UISETP.NE.AND UP1, UPT, UR5, 0x20, UPT ;  /* 0x000000200500788c */ /* 0x000fd0000bf25270 */
[----:B------:R-:W-:Y:S05]  /*0440*/  @!P0 BRA `(.L_x_80) ;  /* 0x0000000400048947 */ /* 0x000fea0003800000 */
[----:B-1----:R-:W1:Y:S01]  /*0450*/  LDS.128 R16, [UR8] ;  /* 0x00000008ff107984 */ /* 0x002e620008000c00 */
[----:B------:R-:W-:Y:S01]  /*0460*/  UMOV UR12, 0x47ae147c ;  /* 0x47ae147c000c7882 */ /* 0x000fe20000000000 */
[----:B------:R-:W-:Y:S01]  /*0470*/  UMOV UR13, 0x3f847ae1 ;  /* 0x3f847ae1000d7882 */ /* 0x000fe20000000000 */
[----:B------:R-:W-:Y:S01]  /*0480*/  IMAD.MOV.U32 R42, RZ, RZ, 0x0 ;  /* 0x00000000ff2a7424 */ /* 0x000fe200078e00ff */
[----:B------:R-:W2:Y:S01]  /*0490*/  LDS.64 R34, [UR8+0x10] ;  /* 0x00001008ff227984 */ /* 0x000ea20008000a00 */
[----:B------:R-:W-:Y:S01]  /*04a0*/  MOV R43, 0x3fd80000 ;  /* 0x3fd80000002b7802 */ /* 0x000fe20000000f00 */
[----:B------:R-:W-:Y:S02]  /*04b0*/  BSSY.RECONVERGENT B1, `(.L_x_81) ;  /* 0x000001f000017945 */ /* 0x000fe40003800200 */
[----:B------:R-:W3:Y:S01]  /*04c0*/  LDS R30, [UR14+0x300] ;  /* 0x0003000eff1e7984 */ /* 0x000ee20008000800 */
[----:B-1---5:R-:W-:Y:S02]  /*04d0*/  DADD R28, -R22, R16 ;  /* 0x00000000161c7229 */ /* 0x022fe40000000110 */
[----:B------:R-:W-:-:S02]  /*04e0*/  DADD R40, -R20, R18 ;  /* 0x0000000014287229 */ /* 0x000fc40000000112 */
[----:B--2---:R-:W-:-:S04]  /*04f0*/  DADD R34, -R14, R34 ;  /* 0x000000000e227229 */ /* 0x004fc80000000122 */
[----:B------:R-:W-:-:S08]  /*0500*/  DMUL R16, R28, R28 ;  /* 0x0000001c1c107228 */ /* 0x000fd00000000000 */
[----:B------:R-:W-:-:S08]  /*0510*/  DFMA R16, R40, R40, R16 ;  /* 0x000000282810722b */ /* 0x000fd00000000010 */
[----:B------:R-:W-:-:S08]  /*0520*/  DFMA R16, R34, R34, R16 ;  /* 0x000000222210722b */ /* 0x000fd00000000010 */
[----:B------:R-:W-:-:S08]  /*0530*/  DADD R32, R16, UR12 ;  /* 0x0000000c10207e29 */ /* 0x000fd00008000000 */
[----:B------:R-:W-:-:S08]  /*0540*/  DMUL R26, R32, R32 ;  /* 0x00000020201a7228 */ /* 0x000fd00000000000 */
[----:B------:R-:W-:-:S06]  /*0550*/  DMUL R26, R32, R26 ;  /* 0x0000001a201a7228 */ /* 0x000fcc0000000000 */
[----:B------:R-:W1:Y:S04]  /*0560*/  MUFU.RSQ64H R39, R27 ;  /* 0x0000001b00277308 */ /* 0x000e680000001c00 */
[----:B------:R-:W-:-:S05]  /*0570*/  VIADD R38, R27, 0xfcb00000 ;  /* 0xfcb000001b267836 */ /* 0x000fca0000000000 */
[----:B------:R-:W-:Y:S01]  /*0580*/  ISETP.GE.U32.AND P0, PT, R38, 0x7ca00000, PT ;  /* 0x7ca000002600780c */ /* 0x000fe20003f06070 */
[----:B-1----:R-:W-:-:S08]  /*0590*/  DMUL R16, R38, R38 ;  /* 0x0000002626107228 */ /* 0x002fd00000000000 */
[----:B------:R-:W-:-:S08]  /*05a0*/  DFMA R16, R26, -R16, 1 ;  /* 0x3ff000001a10742b */ /* 0x000fd00000000810 */
[----:B------:R-:W-:Y:S02]  /*05b0*/  DFMA R42, R16, R42, 0.5 ;  /* 0x3fe00000102a742b */ /* 0x000fe4000000002a */
[----:B------:R-:W-:-:S08]  /*05c0*/  DMUL R16, R38, R16 ;  /* 0x0000001026107228 */ /* 0x000fd00000000000 */
[----:B------:R-:W-:-:S08]  /*05d0*/  DFMA R42, R42, R16, R38 ;  /* 0x000000102a2a722b */ /* 0x000fd00000000026 */
[----:B------:R-:W-:Y:S02]  /*05e0*/  DMUL R18, R26, R42 ;  /* 0x0000002a1a127228 */ /* 0x000fe40000000000 */
[----:B------:R-:W-:Y:S02]  /*05f0*/  VIADD R17, R43, 0xfff00000 ;  /* 0xfff000002b117836 */ /* 0x000fe40000000000 */
[----:B------:R-:W-:-:S04]  /*0600*/  IMAD.MOV.U32 R16, RZ, RZ, R42 ;  /* 0x000000ffff107224 */ /* 0x000fc800078e002a */
[----:B------:R-:W-:-:S08]  /*0610*/  DFMA R24, R18, -R18, R26 ;  /* 0x800000121218722b */ /* 0x000fd0000000001a */
[----:B------:R-:W-:Y:S01]  /*0620*/  DFMA R36, R24, R16, R18 ;  /* 0x000000101824722b */ /* 0x000fe20000000012 */
[----:B---3--:R-:W-:Y:S10]  /*0630*/  @!P0 BRA `(.L_x_82) ;  /* 0x0000000000188947 */ /* 0x008ff40003800000 */
[----:B------:R-:W-:Y:S01]  /*0640*/  MOV R16, R38 ;  /* 0x0000002600107202 */ /* 0x000fe20000000f00 */
[----:B------:R-:W-:Y:S01]  /*0650*/  IMAD.MOV.U32 R36, RZ, RZ, R42 ;  /* 0x000000ffff247224 */ /* 0x000fe200078e002a */
[----:B------:R-:W-:-:S07]  /*0660*/  MOV R38, 0x680 ;  /* 0x0000068000267802 */ /* 0x000fce0000000f00 */
[----:B0-----:R-:W-:Y:S05]  /*0670*/  CALL.REL.NOINC `($__internal_1_$__cuda_sm20_dsqrt_rn_f64_mediumpath_v1) ;  /* 0x00000010009c7944 */ /* 0x001fea0003c00000 */
[----:B------:R-:W-:Y:S02]  /*0680*/  IMAD.MOV.U32 R36, RZ, RZ, R16 ;  /* 0x000000ffff247224 */ /* 0x000fe400078e0010 */
[----:B------:R-:W-:-:S07]  /*0690*/  IMAD.MOV.U32 R37, RZ, RZ, R17 ;  /* 0x000000ffff257224 */ /* 0x000fce00078e0011 */
.L_x_82:
[----:B------:R-:W-:Y:S05]  /*06a0*/  BSYNC.RECONVERGENT B1 ;  /* 0x0000000000017941 */ /* 0x000fea0003800200 */
.L_x_81:
[----:B------:R-:W1:Y:S01]  /*06b0*/  MUFU.RCP64H R17, R37 ;  /* 0x0000002500117308 */ /* 0x000e620000001800 */
[----:B------:R-:W-:Y:S01]  /*06c0*/  VIADD R16, R37, 0x300402 ;  /* 0x0030040225107836 */ /* 0x000fe20000000000 */
[----:B------:R-:W-:Y:S04]  /*06d0*/  BSSY.RECONVERGENT B1, `(.L_x_83) ;  /* 0x000000f000017945 */ /* 0x000fe80003800200 */
[----:B------:R-:W-:Y:S01]  /*06e0*/  FSETP.GEU.AND P0, PT, |R16|, 5.8789094863358348022e-39, PT ;  /* 0x004004021000780b */ /* 0x000fe20003f0e200 */
[----:B-1----:R-:W-:-:S08]  /*06f0*/  DFMA R18, R16, -R36, 1 ;  /* 0x3ff000001012742b */ /* 0x002fd00000000824 */
[----:B------:R-:W-:-:S08]  /*0700*/  DFMA R18, R18, R18, R18 ;  /* 0x000000121212722b */ /* 0x000fd00000000012 */
[----:B------:R-:W-:-:S08]  /*0710*/  DFMA R18, R16, R18, R16 ;  /* 0x000000121012722b */ /* 0x000fd00000000010 */
[----:B------:R-:W-:-:S08]  /*0720*/  DFMA R24, R18, -R36, 1 ;  /* 0x3ff000001218742b */ /* 0x000fd00000000824 */
[----:B------:R-:W-:Y:S01]  /*0730*/  DFMA R18, R18, R24, R18 ;  /* 0x000000181212722b */ /* 0x000fe20000000012 */
[----:B------:R-:W-:Y:S10]  /*0740*/  @P0 BRA `(.L_x_84) ;  /* 0x00000000001c0947 */ /* 0x000ff40003800000 */
[----:B------:R-:W-:Y:S01]  /*0750*/  LOP3.LUT R18, R37, 0x7fffffff, RZ, 0xc0, !PT ;  /* 0x7fffffff25127812 */ /* 0x000fe200078ec0ff */
[----:B------:R-:W-:Y:S01]  /*0760*/  IMAD.MOV.U32 R17, RZ, RZ, R37 ;  /* 0x000000ffff117224 */ /* 0x000fe200078e0025 */
[----:B------:R-:W-:Y:S02]  /*0770*/  MOV R24, R36 ;  /* 0x0000002400187202 */ /* 0x000fe40000000f00 */
[----:B------:R-:W-:Y:S01]  /*0780*/  MOV R16, 0x7b0 ;  /* 0x000007b000107802 */ /* 0x000fe20000000f00 */
[----:B------:R-:W-:-:S07]  /*0790*/  VIADD R18, R18, 0xfff00000 ;  /* 0xfff0000012127836 */ /* 0x000fce0000000000 */
[----:B0-----:R-:W-:Y:S05]  /*07a0*/  CALL.REL.NOINC `($__internal_0_$__cuda_sm20_dblrcp_rn_slowpath_v3) ;  /* 0x0000000c00a87944 */ /* 0x001fea0003c00000 */
[----:B------:R-:W-:-:S07]  /*07b0*/  IMAD.MOV.U32 R19, RZ, RZ, R17 ;  /* 0x000000ffff137224 */ /* 0x000fce00078e0011 */
.L_x_84:
[----:B------:R-:W-:Y:S05]  /*07c0*/  BSYNC.RECONVERGENT B1 ;  /* 0x0000000000017941 */ /* 0x000fea0003800200 */
.L_x_83:
[----:B------:R-:W1:Y:S02]  /*07d0*/  F2F.F64.F32 R30, R30 ;  /* 0x0000001e001e7310 */ /* 0x000e640000201800 */
[----:B-1----:R-:W-:-:S08]  /*07e0*/  DMUL R16, R30, 1000 ;  /* 0x408f40001e107828 */ /* 0x002fd00000000000 */
[----:B------:R-:W-:-:S08]  /*07f0*/  DMUL R16, R16, R18 ;  /* 0x0000001210107228 */ /* 0x000fd00000000000 */
[-C--:B------:R-:W-:Y:S02]  /*0800*/  DMUL R32, R32, R16.reuse ;  /* 0x0000001020207228 */ /* 0x080fe40000000000 */
[-C--:B------:R-:W-:Y:S02]  /*0810*/  DFMA R8, R28, R16.reuse, R8 ;  /* 0x000000101c08722b */ /* 0x080fe40000000008 */
[-C--:B------:R-:W-:Y:S02]  /*0820*/  DFMA R6, R40, R16.reuse, R6 ;  /* 0x000000102806722b */ /* 0x080fe40000000006 */
[----:B------:R-:W-:Y:S02]  /*0830*/  DFMA R4, R34, R16, R4 ;  /* 0x000000102204722b */ /* 0x000fe40000000004 */
[----:B0-----:R-:W-:-:S08]  /*0840*/  DMUL R32, R12, R32 ;  /* 0x000000200c207228 */ /* 0x001fd00000000000 */
[----:B------:R-:W-:-:S11]  /*0850*/  DFMA R10, R32, -0.5, R10 ;  /* 0xbfe00000200a782b */ /* 0x000fd6000000000a */
.L_x_80:
[----:B------:R-:W-:Y:S05]  /*0860*/  BSYNC.RECONVERGENT B0 ;  /* 0x0000000000007941 */ /* 0x000fea0003800200 */
.L_x_79:
[----:B------:R-:W-:Y:S01]  /*0870*/  UIADD3 UR9, UPT, UPT, UR6, 0x1, URZ ;  /* 0x0000000106097890 */ /* 0x000fe2000fffe0ff */
[----:B------:R-:W-:Y:S05]  /*0880*/  BSSY.RECONVERGENT B0, `(.L_x_85) ;  /* 0x0000044000007945 */ /* 0x000fea0003800200 */
[----:B------:R-:W-:-:S13]  /*0890*/  ISETP.NE.AND P0, PT, R2, UR9, PT ;  /* 0x0000000902007c0c */ /* 0x000fda000bf05270 */
[----:B------:R-:W-:Y:S05]  /*08a0*/  @!P0 BRA `(.L_x_86) ;  /* 0x0000000400048947 */ /* 0x000fea0003800000 */
[----:B------:R-:W2:Y:S01]  /*08b0*/  LDS.64 R28, [UR8+0x18] ;  /* 0x00001808ff1c7984 */ /* 0x000ea20008000a00 */
[----:B------:R-:W-:Y:S01]  /*08c0*/  UMOV UR12, 0x47ae147c ;  /* 0x47ae147c000c7882 */ /* 0x000fe20000000000 */
[----:B------:R-:W-:Y:S01]  /*08d0*/  UMOV UR13, 0x3f847ae1 ;  /* 0x3f847ae1000d7882 */ /* 0x000fe20000000000 */
[----:B------:R-:W-:Y:S01]  /*08e0*/  IMAD.MOV.U32 R42, RZ, RZ, 0x0 ;  /* 0x00000000ff2a7424 */ /* 0x000fe200078e00ff */
[----:B-1----:R-:W1:Y:S01]  /*08f0*/  LDS.128 R16, [UR8+0x20] ;  /* 0x00002008ff107984 */ /* 0x002e620008000c00 */
[----:B------:R-:W-:Y:S01]  /*0900*/  IMAD.MOV.U32 R43, RZ, RZ, 0x3fd80000 ;  /* 0x3fd80000ff2b7424 */ /* 0x000fe200078e00ff */
[----:B------:R-:W-:Y:S02]  /*0910*/  BSSY.RECONVERGENT B1, `(.L_x_87) ;  /* 0x000001f000017945 */ /* 0x000fe40003800200 */
[----:B------:R-:W3:Y:S01]  /*0920*/  LDS R32, [UR14+0x304] ;  /* 0x0003040eff207984 */ /* 0x000ee20008000800 */
[----:B--2--5:R-:W-:Y:S02]  /*0930*/  DADD R28, -R22, R28 ;  /* 0x00000000161c7229 */ /* 0x024fe4000000011c */
[----:B-1----:R-:W-:-:S02]  /*0940*/  DADD R30, -R20, R16 ;  /* 0x00000000141e7229 */ /* 0x002fc40000000110 */
[----:B------:R-:W-:-:S04]  /*0950*/  DADD R40, -R14, R18 ;  /* 0x000000000e287229 */ /* 0x000fc80000000112 */
[----:B------:R-:W-:-:S08]  /*0960*/  DMUL R16, R28, R28 ;  /* 0x0000001c1c107228 */ /* 0x000fd00000000000 */
[----:B------:R-:W-:-:S08]  /*0970*/  DFMA R16, R30, R30, R16 ;  /* 0x0000001e1e10722b */ /* 0x000fd00000000010 */
[----:B------:R-:W-:-:S08]  /*0980*/  DFMA R16, R40, R40, R16 ;  /* 0x000000282810722b */ /* 0x000fd00000000010 */
[----:B------:R-:W-:-:S08]  /*0990*/  DADD R34, R16, UR12 ;  /* 0x0000000c10227e29 */ /* 0x000fd00008000000 */
[----:B------:R-:W-:-:S08]  /*09a0*/  DMUL R26, R34, R34 ;  /* 0x00000022221a7228 */ /* 0x000fd00000000000 */
[----:B------:R-:W-:-:S06]  /*09b0*/  DMUL R26, R34, R26 ;  /* 0x0000001a221a7228 */ /* 0x000fcc0000000000 */
[----:B------:R-:W1:Y:S04]  /*09c0*/  MUFU.RSQ64H R39, R27 ;  /* 0x0000001b00277308 */ /* 0x000e680000001c00 */
[----:B------:R-:W-:-:S04]  /*09d0*/  IADD3 R38, PT, PT, R27, -0x3500000, RZ ;  /* 0xfcb000001b267810 */ /* 0x000fc80007ffe0ff */
[----:B------:R-:W-:Y:S02]  /*09e0*/  ISETP.GE.U32.AND P0, PT, R38, 0x7ca00000, PT ;  /* 0x7ca000002600780c */ /* 0x000fe40003f06070 */
[----:B-1----:R-:W-:-:S08]  /*09f0*/  DMUL R16, R38, R38 ;  /* 0x0000002626107228 */ /* 0x002fd00000000000 */
[----:B------:R-:W-:-:S08]  /*0a00*/  DFMA R16, R26, -R16, 1 ;  /* 0x3ff000001a10742b */ /* 0x000fd00000000810 */
[----:B------:R-:W-:Y:S02]  /*0a10*/  DFMA R42, R16, R42, 0.5 ;  /* 0x3fe00000102a742b */ /* 0x000fe4000000002a */
[----:B------:R-:W-:-:S08]  /*0a20*/  DMUL R16, R38, R16 ;  /* 0x0000001026107228 */ /* 0x000fd00000000000 */
[----:B------:R-:W-:-:S08]  /*0a30*/  DFMA R42, R42, R16, R38 ;  /* 0x000000102a2a722b */ /* 0x000fd00000000026 */
[----:B------:R-:W-:Y:S02]  /*0a40*/  DMUL R18, R26, R42 ;  /* 0x0000002a1a127228 */ /* 0x000fe40000000000 */
[----:B------:R-:W-:Y:S01]  /*0a50*/  VIADD R17, R43, 0xfff00000 ;  /* 0xfff000002b117836 */ /* 0x000fe20000000000 */
[----:B------:R-:W-:-:S05]  /*0a60*/  MOV R16, R42 ;  /* 0x0000002a00107202 */ /* 0x000fca0000000f00 */
[----:B------:R-:W-:-:S08]  /*0a70*/  DFMA R24, R18, -R18, R26 ;  /* 0x800000121218722b */ /* 0x000fd0000000001a */
[----:B------:R-:W-:Y:S01]  /*0a80*/  DFMA R36, R24, R16, R18 ;  /* 0x000000101824722b */ /* 0x000fe20000000012 */
[----:B---3--:R-:W-:Y:S10]  /*0a90*/  @!P0 BRA `(.L_x_88) ;  /* 0x0000000000188947 */ /* 0x008ff40003800000 */
[----:B------:R-:W-:Y:S01]  /*0aa0*/  IMAD.MOV.U32 R16, RZ, RZ, R38 ;  /* 0x000000ffff107224 */ /* 0x000fe200078e0026 */
[----:B------:R-:W-:Y:S01]  /*0ab0*/  MOV R38, 0xae0 ;  /* 0x00000ae000267802 */ /* 0x000fe20000000f00 */
[----:B------:R-:W-:-:S07]  /*0ac0*/  IMAD.MOV.U32 R36, RZ, RZ, R42 ;  /* 0x000000ffff247224 */ /* 0x000fce00078e002a */
[----:B0-----:R-:W-:Y:S05]  /*0ad0*/  CALL.REL.NOINC `($__internal_1_$__cuda_sm20_dsqrt_rn_f64_mediumpath_v1) ;  /* 0x0000000c00847944 */ /* 0x001fea0003c00000 */
[----:B------:R-:W-:Y:S01]  /*0ae0*/  IMAD.MOV.U32 R36, RZ, RZ, R16 ;  /* 0x000000ffff247224 */ /* 0x000fe200078e0010 */
[----:B------:R-:W-:-:S07]  /*0af0*/  MOV R37, R17 ;  /* 0x0000001100257202 */ /* 0x000fce0000000f00 */
.L_x_88:
[----:B------:R-:W-:Y:S05]  /*0b00*/  BSYNC.RECONVERGENT B1 ;  /* 0x0000000000017941 */ /* 0x000fea0003800200 */
.L_x_87:
        /* <DEDUP_REMOVED lines=12> */
[----:B------:R-:W-:Y:S01]  /*0bd0*/  MOV R16, 0xc10 ;  /* 0x00000c1000107802 */ /* 0x000fe20000000f00 */
[----:B------:R-:W-:Y:S01]  /*0be0*/  IMAD.MOV.U32 R17, RZ, RZ, R37 ;  /* 0x000000ffff117224 */ /* 0x000fe200078e0025 */
[----:B------:R-:W-:-:S07]  /*0bf0*/  IADD3 R18, PT, PT, R18, -0x100000, RZ ;  /* 0xfff0000012127810 */ /* 0x000fce0007ffe0ff */
[----:B0-----:R-:W-:Y:S05]  /*0c00*/  CALL.REL.NOINC `($__internal_0_$__cuda_sm20_dblrcp_rn_slowpath_v3) ;  /* 0x0000000800907944 */ /* 0x001fea0003c00000 */
[----:B------:R-:W-:-:S07]  /*0c10*/  IMAD.MOV.U32 R19, RZ, RZ, R17 ;  /* 0x000000ffff137224 */ /* 0x000fce00078e0011 */
.L_x_90:
[----:B------:R-:W-:Y:S05]  /*0c20*/  BSYNC.RECONVERGENT B1 ;  /* 0x0000000000017941 */ /* 0x000fea0003800200 */
.L_x_89:
        /* <DEDUP_REMOVED lines=9> */
.L_x_86:
[----:B------:R-:W-:Y:S05]  /*0cc0*/  BSYNC.RECONVERGENT B0 ;  /* 0x0000000000007941 */ /* 0x000fea0003800200 */
.L_x_85:
[----:B------:R-:W-:Y:S01]  /*0cd0*/  UIADD3 UR9, UPT, UPT, UR6, 0x2, URZ ;  /* 0x0000000206097890 */ /* 0x000fe2000fffe0ff */
[----:B------:R-:W-:Y:S05]  /*0ce0*/  BSSY.RECONVERGENT B0, `(.L_x_91) ;  /* 0x0000044000007945 */ /* 0x000fea0003800200 */
[----:B------:R-:W-:-:S13]  /*0cf0*/  ISETP.NE.AND P0, PT, R2, UR9, PT ;  /* 0x0000000902007c0c */ /* 0x000fda000bf05270 */
[----:B------:R-:W-:Y:S05]  /*0d00*/  @!P0 BRA `(.L_x_92) ;  /* 0x0000000400048947 */ /* 0x000fea0003800000 */
[----:B-1----:R-:W1:Y:S01]  /*0d10*/  LDS.128 R16, [UR8+0x30] ;  /* 0x00003008ff107984 */ /* 0x002e620008000c00 */
        /* <DEDUP_REMOVED lines=36> */
.L_x_94:
[----:B------:R-:W-:Y:S05]  /*0f60*/  BSYNC.RECONVERGENT B1 ;  /* 0x0000000000017941 */ /* 0x000fea0003800200 */
.L_x_93:
        /* <DEDUP_REMOVED lines=17> */
.L_x_96:
[----:B------:R-:W-:Y:S05]  /*1080*/  BSYNC.RECONVERGENT B1 ;  /* 0x0000000000017941 */ /* 0x000fea0003800200 */
.L_x_95:
        /* <DEDUP_REMOVED lines=9> */
.L_x_92:
[----:B------:R-:W-:Y:S05]  /*1120*/  BSYNC.RECONVERGENT B0 ;  /* 0x0000000000007941 */ /* 0x000fea0003800200 */
.L_x_91:
        /* <DEDUP_REMOVED lines=41> */
.L_x_100:
[----:B------:R-:W-:Y:S05]  /*13c0*/  BSYNC.RECONVERGENT B1 ;  /* 0x0000000000017941 */ /* 0x000fea0003800200 */
.L_x_99:
        /* <DEDUP_REMOVED lines=17> */
.L_x_102:
[----:B------:R-:W-:Y:S05]  /*14e0*/  BSYNC.RECONVERGENT B1 ;  /* 0x0000000000017941 */ /* 0x000fea0003800200 */
.L_x_101:
        /* <DEDUP_REMOVED lines=9> */
.L_x_98:
[----:B------:R-:W-:Y:S05]  /*1580*/  BSYNC.RECONVERGENT B0 ;  /* 0x0000000000007941 */ /* 0x000fea0003800200 */
.L_x_97:
[----:B------:R-:W-:Y:S05]  /*1590*/  BRA.U UP1, `(.L_x_103) ;  /* 0xffffffed01807547 */ /* 0x000fea000b83ffff */
[----:B------:R-:W-:Y:S06]  /*15a0*/  BAR.SYNC.DEFER_BLOCKING 0x0 ;  /* 0x0000000000007b1d */ /* 0x000fec0000010000 */
[----:B------:R-:W-:Y:S05]  /*15b0*/  BRA.U UP0, `(.L_x_104) ;  /* 0xffffffed00087547 */ /* 0x000fea000b83ffff */
[----:B0-----:R-:W0:Y:S08]  /*15c0*/  LDC.64 R12, c[0x0][0x388] ;  /* 0x0000e200ff0c7b82 */ /* 0x001e300000000a00 */
[----:B-----5:R-:W2:Y:S01]  /*15d0*/  LDC.64 R14, c[0x0][0x398] ;  /* 0x0000e600ff0e7b82 */ /* 0x020ea20000000a00 */
[----:B0-----:R-:W-:-:S05]  /*15e0*/  IMAD.WIDE.U32 R12, R2, 0x18, R12 ;  /* 0x00000018020c7825 */ /* 0x001fca00078e000c */
[----:B------:R-:W-:Y:S01]  /*15f0*/  STG.E.64 desc[UR10][R12.64], R8 ;  /* 0x000000080c007986 */ /* 0x000fe2000c101b0a */
[----:B--2---:R-:W-:-:S03]  /*1600*/  IMAD.WIDE.U32 R2, R2, 0x8, R14 ;  /* 0x0000000802027825 */ /* 0x004fc600078e000e */
[----:B------:R-:W-:Y:S04]  /*1610*/  STG.E.64 desc[UR10][R12.64+0x8], R6 ;  /* 0x000008060c007986 */ /* 0x000fe8000c101b0a */
[----:B------:R-:W-:Y:S04]  /*1620*/  STG.E.64 desc[UR10][R12.64+0x10], R4 ;  /* 0x000010040c007986 */ /* 0x000fe8000c101b0a */
[----:B------:R-:W-:Y:S01]  /*1630*/  STG.E.64 desc[UR10][R2.64], R10 ;  /* 0x0000000a02007986 */ /* 0x000fe2000c101b0a */
[----:B------:R-:W-:Y:S05]  /*1640*/  EXIT ;  /* 0x000000000000794d */ /* 0x000fea0003800000 */
        .weak           $__internal_0_$__cuda_sm20_dblrcp_rn_slowpath_v3
        .type           $__internal_0_$__cuda_sm20_dblrcp_rn_slowpath_v3,@function
        .size           $__internal_0_$__cuda_sm20_dblrcp_rn_slowpath_v3,($__internal_1_$__cuda_sm20_dsqrt_rn_f64_mediumpath_v1 - $__internal_0_$__cuda_sm20_dblrcp_rn_slowpath_v3)
$__internal_0_$__cuda_sm20_dblrcp_rn_slowpath_v3:
[----:B------:R-:W-:Y:S01]  /*1650*/  MOV R25, R17 ;  /* 0x0000001100197202 */ /* 0x000fe20000000f00 */
[----:B------:R-:W-:Y:S05]  /*1660*/  BSSY.RECONVERGENT B2, `(.L_x_105) ;  /* 0x0000023000027945 */ /* 0x000fea0003800200 */
[----:B------:R-:W-:-:S14]  /*1670*/  DSETP.GTU.AND P0, PT, |R24|, +INF , PT ;  /* 0x7ff000001800742a */ /* 0x000fdc0003f0c200 */
[----:B------:R-:W-:Y:S05]  /*1680*/  @P0 BRA `(.L_x_106) ;  /* 0x0000000000780947 */ /* 0x000fea0003800000 */
[----:B------:R-:W-:-:S05]  /*1690*/  LOP3.LUT R17, R17, 0x7fffffff, RZ, 0xc0, !PT ;  /* 0x7fffffff11117812 */ /* 0x000fca00078ec0ff */
[----:B------:R-:W-:-:S05]  /*16a0*/  VIADD R19, R17, 0xffffffff ;  /* 0xffffffff11137836 */ /* 0x000fca0000000000 */
[----:B------:R-:W-:-:S13]  /*16b0*/  ISETP.GE.U32.AND P0, PT, R19, 0x7fefffff, PT ;  /* 0x7fefffff1300780c */ /* 0x000fda0003f06070 */
[----:B------:R-:W-:Y:S01]  /*16c0*/  @P0 LOP3.LUT R27, R25, 0x7ff00000, RZ, 0x3c, !PT ;  /* 0x7ff00000191b0812 */ /* 0x000fe200078e3cff */
[----:B------:R-:W-:Y:S01]  /*16d0*/  @P0 IMAD.MOV.U32 R26, RZ, RZ, RZ ;  /* 0x000000ffff1a0224 */ /* 0x000fe200078e00ff */
[----:B------:R-:W-:Y:S06]  /*16e0*/  @P0 BRA `(.L_x_107) ;  /* 0x0000000000680947 */ /* 0x000fec0003800000 */
[----:B------:R-:W-:-:S13]  /*16f0*/  ISETP.GE.U32.AND P0, PT, R17, 0x1000001, PT ;  /* 0x010000011100780c */ /* 0x000fda0003f06070 */
[----:B------:R-:W-:Y:S05]  /*1700*/  @!P0 BRA `(.L_x_108) ;  /* 0x0000000000348947 */ /* 0x000fea0003800000 */
[----:B------:R-:W-:Y:S01]  /*1710*/  IADD3 R27, PT, PT, R25, -0x3fe00000, RZ ;  /* 0xc0200000191b7810 */ /* 0x000fe20007ffe0ff */
[----:B------:R-:W-:-:S03]  /*1720*/  IMAD.MOV.U32 R26, RZ, RZ, R24 ;  /* 0x000000ffff1a7224 */ /* 0x000fc600078e0018 */
[----:B------:R-:W0:Y:S03]  /*1730*/  MUFU.RCP64H R19, R27 ;  /* 0x0000001b00137308 */ /* 0x000e260000001800 */
[----:B0-----:R-:W-:-:S08]  /*1740*/  DFMA R38, -R26, R18, 1 ;  /* 0x3ff000001a26742b */ /* 0x001fd00000000112 */
[----:B------:R-:W-:-:S08]  /*1750*/  DFMA R38, R38, R38, R38 ;  /* 0x000000262626722b */ /* 0x000fd00000000026 */
[----:B------:R-:W-:-:S08]  /*1760*/  DFMA R38, R18, R38, R18 ;  /* 0x000000261226722b */ /* 0x000fd00000000012 */
[----:B------:R-:W-:-:S08]  /*1770*/  DFMA R18, -R26, R38, 1 ;  /* 0x3ff000001a12742b */ /* 0x000fd00000000126 */
[----:B------:R-:W-:-:S08]  /*1780*/  DFMA R18, R38, R18, R38 ;  /* 0x000000122612722b */ /* 0x000fd00000000026 */
[----:B------:R-:W-:-:S08]  /*1790*/  DMUL R18, R18, 2.2250738585072013831e-308 ;  /* 0x0010000012127828 */ /* 0x000fd00000000000 */
[----:B------:R-:W-:-:S08]  /*17a0*/  DFMA R24, -R24, R18, 1 ;  /* 0x3ff000001818742b */ /* 0x000fd00000000112 */
[----:B------:R-:W-:-:S08]  /*17b0*/  DFMA R24, R24, R24, R24 ;  /* 0x000000181818722b */ /* 0x000fd00000000018 */
[----:B------:R-:W-:Y:S01]  /*17c0*/  DFMA R26, R18, R24, R18 ;  /* 0x00000018121a722b */ /* 0x000fe20000000012 */
[----:B------:R-:W-:Y:S10]  /*17d0*/  BRA `(.L_x_107) ;  /* 0x00000000002c7947 */ /* 0x000ff40003800000 */
.L_x_108:
[----:B------:R-:W-:-:S06]  /*17e0*/  DMUL R24, R24, 8.11296384146066816958e+31 ;  /* 0x4690000018187828 */ /* 0x000fcc0000000000 */
[----:B------:R-:W0:Y:S02]  /*17f0*/  MUFU.RCP64H R19, R25 ;  /* 0x0000001900137308 */ /* 0x000e240000001800 */
[----:B0-----:R-:W-:-:S08]  /*1800*/  DFMA R26, -R24, R18, 1 ;  /* 0x3ff00000181a742b */ /* 0x001fd00000000112 */
[----:B------:R-:W-:-:S08]  /*1810*/  DFMA R26, R26, R26, R26 ;  /* 0x0000001a1a1a722b */ /* 0x000fd0000000001a */
[----:B------:R-:W-:-:S08]  /*1820*/  DFMA R26, R18, R26, R18 ;  /* 0x0000001a121a722b */ /* 0x000fd00000000012 */
[----:B------:R-:W-:-:S08]  /*1830*/  DFMA R18, -R24, R26, 1 ;  /* 0x3ff000001812742b */ /* 0x000fd0000000011a */
[----:B------:R-:W-:-:S08]  /*1840*/  DFMA R18, R26, R18, R26 ;  /* 0x000000121a12722b */ /* 0x000fd0000000001a */
[----:B------:R-:W-:Y:S01]  /*1850*/  DMUL R26, R18, 8.11296384146066816958e+31 ;  /* 0x46900000121a7828 */ /* 0x000fe20000000000 */
[----:B------:R-:W-:Y:S10]  /*1860*/  BRA `(.L_x_107) ;  /* 0x0000000000087947 */ /* 0x000ff40003800000 */
.L_x_106:
[----:B------:R-:W-:Y:S01]  /*1870*/  LOP3.LUT R27, R25, 0x80000, RZ, 0xfc, !PT ;  /* 0x00080000191b7812 */ /* 0x000fe200078efcff */
[----:B------:R-:W-:-:S07]  /*1880*/  IMAD.MOV.U32 R26, RZ, RZ, R24 ;  /* 0x000000ffff1a7224 */ /* 0x000fce00078e0018 */
.L_x_107:
[----:B------:R-:W-:Y:S05]  /*1890*/  BSYNC.RECONVERGENT B2 ;  /* 0x0000000000027941 */ /* 0x000fea0003800200 */
.L_x_105:
[----:B------:R-:W-:Y:S02]  /*18a0*/  HFMA2 R25, -RZ, RZ, 0, 0 ;  /* 0x00000000ff197431 */ /* 0x000fe400000001ff */
[----:B------:R-:W-:Y:S01]  /*18b0*/  IMAD.MOV.U32 R24, RZ, RZ, R16 ;  /* 0x000000ffff187224 */ /* 0x000fe200078e0010 */
[----:B------:R-:W-:Y:S01]  /*18c0*/  MOV R18, R26 ;  /* 0x0000001a00127202 */ /* 0x000fe20000000f00 */
[----:B------:R-:W-:Y:S02]  /*18d0*/  IMAD.MOV.U32 R17, RZ, RZ, R27 ;  /* 0x000000ffff117224 */ /* 0x000fe400078e001b */
[----:B------:R-:W-:Y:S05]  /*18e0*/  RET.REL.NODEC R24 `(_Z16calculate_forcesP7double3S0_PfPd) ;  /* 0xffffffe418c47950 */ /* 0x000fea0003c3ffff */
        .weak           $__internal_1_$__cuda_sm20_dsqrt_rn_f64_mediumpath_v1
        .type           $__internal_1_$__cuda_sm20_dsqrt_rn_f64_mediumpath_v1,@function
        .size           $__internal_1_$__cuda_sm20_dsqrt_rn_f64_mediumpath_v1,(.L_x_116 - $__internal_1_$__cuda_sm20_dsqrt_rn_f64_mediumpath_v1)
$__internal_1_$__cuda_sm20_dsqrt_rn_f64_mediumpath_v1:
[----:B------:R-:W-:Y:S01]  /*18f0*/  ISETP.GE.U32.AND P0, PT, R16, -0x3400000, PT ;  /* 0xfcc000001000780c */ /* 0x000fe20003f06070 */
[----:B------:R-:W-:Y:S01]  /*1900*/  BSSY.RECONVERGENT B2, `(.L_x_109) ;  /* 0x0000024000027945 */ /* 0x000fe20003800200 */
[----:B------:R-:W-:-:S11]  /*1910*/  IMAD.MOV.U32 R16, RZ, RZ, R36 ;  /* 0x000000ffff107224 */ /* 0x000fd600078e0024 */
[----:B------:R-:W-:Y:S05]  /*1920*/  @!P0 BRA `(.L_x_110) ;  /* 0x0000000000208947 */ /* 0x000fea0003800000 */
[----:B------:R-:W-:-:S10]  /*1930*/  DFMA.RM R18, R24, R16, R18 ;  /* 0x000000101812722b */ /* 0x000fd40000004012 */
[----:B------:R-:W-:-:S05]  /*1940*/  IADD3 R16, P0, PT, R18, 0x1, RZ ;  /* 0x0000000112107810 */ /* 0x000fca0007f1e0ff */
[----:B------:R-:W-:-:S06]  /*1950*/  IMAD.X R17, RZ, RZ, R19, P0 ;  /* 0x000000ffff117224 */ /* 0x000fcc00000e0613 */
[----:B------:R-:W-:-:S08]  /*1960*/  DFMA.RP R26, -R18, R16, R26 ;  /* 0x00000010121a722b */ /* 0x000fd0000000811a */
[----:B------:R-:W-:-:S06]  /*1970*/  DSETP.GT.AND P0, PT, R26, RZ, PT ;  /* 0x000000ff1a00722a */ /* 0x000fcc0003f04000 */
[----:B------:R-:W-:Y:S02]  /*1980*/  FSEL R16, R16, R18, P0 ;  /* 0x0000001210107208 */ /* 0x000fe40000000000 */
[----:B------:R-:W-:Y:S01]  /*1990*/  FSEL R17, R17, R19, P0 ;  /* 0x0000001311117208 */ /* 0x000fe20000000000 */
[----:B------:R-:W-:Y:S06]  /*19a0*/  BRA `(.L_x_111) ;  /* 0x0000000000647947 */ /* 0x000fec0003800000 */
.L_x_110:
[----:B------:R-:W-:-:S14]  /*19b0*/  DSETP.NE.AND P0, PT, R26, RZ, PT ;  /* 0x000000ff1a00722a */ /* 0x000fdc0003f05000 */
[----:B------:R-:W-:Y:S05]  /*19c0*/  @!P0 BRA `(.L_x_112) ;  /* 0x0000000000588947 */ /* 0x000fea0003800000 */
[----:B------:R-:W-:-:S13]  /*19d0*/  ISETP.GE.AND P0, PT, R27, RZ, PT ;  /* 0x000000ff1b00720c */ /* 0x000fda0003f06270 */
[----:B------:R-:W-:Y:S01]  /*19e0*/  @!P0 MOV R16, 0x0 ;  /* 0x0000000000108802 */ /* 0x000fe20000000f00 */
[----:B------:R-:W-:Y:S01]  /*19f0*/  @!P0 IMAD.MOV.U32 R17, RZ, RZ, -0x80000 ;  /* 0xfff80000ff118424 */ /* 0x000fe200078e00ff */
[----:B------:R-:W-:Y:S06]  /*1a00*/  @!P0 BRA `(.L_x_111) ;  /* 0x00000000004c8947 */ /* 0x000fec0003800000 */
[----:B------:R-:W-:-:S13]  /*1a10*/  ISETP.GT.AND P0, PT, R27, 0x7fefffff, PT ;  /* 0x7fefffff1b00780c */ /* 0x000fda0003f04270 */
[----:B------:R-:W-:Y:S05]  /*1a20*/  @P0 BRA `(.L_x_112) ;  /* 0x0000000000400947 */ /* 0x000fea0003800000 */
[----:B------:R-:W-:Y:S01]  /*1a30*/  DMUL R26, R26, 8.11296384146066816958e+31 ;  /* 0x469000001a1a7828 */ /* 0x000fe20000000000 */
[----:B------:R-:W-:Y:S01]  /*1a40*/  IMAD.MOV.U32 R24, RZ, RZ, RZ ;  /* 0x000000ffff187224 */ /* 0x000fe200078e00ff */
[----:B------:R-:W-:Y:S01]  /*1a50*/  MOV R16, 0x0 ;  /* 0x0000000000107802 */ /* 0x000fe20000000f00 */
[----:B------:R-:W-:-:S03]  /*1a60*/  IMAD.MOV.U32 R17, RZ, RZ, 0x3fd80000 ;  /* 0x3fd80000ff117424 */ /* 0x000fc600078e00ff */
[----:B------:R-:W0:Y:S02]  /*1a70*/  MUFU.RSQ64H R25, R27 ;  /* 0x0000001b00197308 */ /* 0x000e240000001c00 */
[----:B0-----:R-:W-:-:S08]  /*1a80*/  DMUL R18, R24, R24 ;  /* 0x0000001818127228 */ /* 0x001fd00000000000 */
[----:B------:R-:W-:-:S08]  /*1a90*/  DFMA R18, R26, -R18, 1 ;  /* 0x3ff000001a12742b */ /* 0x000fd00000000812 */
[----:B------:R-:W-:Y:S02]  /*1aa0*/  DFMA R16, R18, R16, 0.5 ;  /* 0x3fe000001210742b */ /* 0x000fe40000000010 */
[----:B------:R-:W-:-:S08]  /*1ab0*/  DMUL R18, R24, R18 ;  /* 0x0000001218127228 */ /* 0x000fd00000000000 */
[----:B------:R-:W-:-:S08]  /*1ac0*/  DFMA R18, R16, R18, R24 ;  /* 0x000000121012722b */ /* 0x000fd00000000018 */
[----:B------:R-:W-:Y:S02]  /*1ad0*/  DMUL R16, R26, R18 ;  /* 0x000000121a107228 */ /* 0x000fe40000000000 */
[----:B------:R-:W-:-:S06]  /*1ae0*/  VIADD R19, R19, 0xfff00000 ;  /* 0xfff0000013137836 */ /* 0x000fcc0000000000 */
[----:B------:R-:W-:-:S08]  /*1af0*/  DFMA R24, R16, -R16, R26 ;  /* 0x800000101018722b */ /* 0x000fd0000000001a */
[----:B------:R-:W-:-:S10]  /*1b00*/  DFMA R16, R18, R24, R16 ;  /* 0x000000181210722b */ /* 0x000fd40000000010 */
[----:B------:R-:W-:Y:S01]  /*1b10*/  IADD3 R17, PT, PT, R17, -0x3500000, RZ ;  /* 0xfcb0000011117810 */ /* 0x000fe20007ffe0ff */
[----:B------:R-:W-:Y:S06]  /*1b20*/  BRA `(.L_x_111) ;  /* 0x0000000000047947 */ /* 0x000fec0003800000 */
.L_x_112:
[----:B------:R-:W-:-:S11]  /*1b30*/  DADD R16, R26, R26 ;  /* 0x000000001a107229 */ /* 0x000fd6000000001a */
.L_x_111:
[----:B------:R-:W-:Y:S05]  /*1b40*/  BSYNC.RECONVERGENT B2 ;  /* 0x0000000000027941 */ /* 0x000fea0003800200 */
.L_x_109:
[----:B------:R-:W-:-:S04]  /*1b50*/  IMAD.MOV.U32 R39, RZ, RZ, 0x0 ;  /* 0x00000000ff277424 */ /* 0x000fc800078e00ff */
[----:B------:R-:W-:Y:S05]  /*1b60*/  RET.REL.NODEC R38 `(_Z16calculate_forcesP7double3S0_PfPd) ;  /* 0xffffffe426247950 */ /* 0x000fea0003c3ffff */
.L_x_113:
        /* <DEDUP_REMOVED lines=9> */
.L_x_116:


//--------------------- .text._Z19leapfrog_first_partP7double3S0_S0_S0_ --------------------------
	.section	.text._Z19leapfrog_first_partP7double3S0_S0_S0_,"ax",@progbits
	.align	128
        .global         _Z19leapfrog_first_partP7double3S0_S0_S0_
        .type           _Z19leapfrog_first_partP7double3S0_S0_S0_,@function
        .size           _Z19leapfrog_first_partP7double3S0_S0_S0_,(.L_x_123 - _Z19leapfrog_first_partP7double3S0_S0_S0_)
        .other          _Z19leapfrog_first_partP7double3S0_S0_S0_,@"STO_CUDA_ENTRY STV_DEFAULT"
_Z19leapfrog_first_partP7double3S0_S0_S0_:
.text._Z19leapfrog_first_partP7double3S0_S0_S0_:
[----:B------:R-:W-:Y:S01]  /*0000*/  LDC R1, c[0x0][0x37c] ;  /* 0x0000df00ff017b82 */ /* 0x000fe20000000800 */
[----:B------:R-:W0:Y:S07]  /*0010*/  S2R R3, SR_TID.X ;  /* 0x0000000000037919 */ /* 0x000e2e0000002100 */
[----:B------:R-:W0:Y:S08]  /*0020*/  S2UR UR4, SR_CTAID.X ;  /* 0x00000000000479c3 */ /* 0x000e300000002500 */
[----:B------:R-:W0:Y:S02]  /*0030*/  LDC R0, c[0x0][0x360] ;  /* 0x0000d800ff007b82 */ /* 0x000e240000000800 */
[----:B0-----:R-:W-:-:S05]  /*0040*/  IMAD R0, R0, UR4, R3 ;  /* 0x0000000400007c24 */ /* 0x001fca000f8e0203 */
[----:B------:R-:W-:-:S04]  /*0050*/  PRMT R0, R0, 0x9910, RZ ;  /* 0x0000991000007816 */ /* 0x000fc800000000ff */
[----:B------:R-:W-:-:S13]  /*0060*/  ISETP.GT.AND P0, PT, R0, 0x3ff, PT ;  /* 0x000003ff0000780c */ /* 0x000fda0003f04270 */
[----:B------:R-:W-:Y:S05]  /*0070*/  @P0 EXIT ;  /* 0x000000000000094d */ /* 0x000fea0003800000 */
[----:B------:R-:W0:Y:S01]  /*0080*/  LDC.64 R8, c[0x0][0x398] ;  /* 0x0000e600ff087b82 */ /* 0x000e220000000a00 */
[----:B------:R-:W1:Y:S07]  /*0090*/  LDCU.64 UR4, c[0x0][0x358] ;  /* 0x00006b00ff0477ac */ /* 0x000e6e0008000a00 */
[----:B------:R-:W2:Y:S01]  /*00a0*/  LDC.64 R2, c[0x0][0x390] ;  /* 0x0000e400ff027b82 */ /* 0x000ea20000000a00 */
[----:B------:R-:W-:Y:S01]  /*00b0*/  UMOV UR6, 0xa0b5ed8d ;  /* 0xa0b5ed8d00067882 */ /* 0x000fe20000000000 */
[----:B------:R-:W-:-:S06]  /*00c0*/  UMOV UR7, 0x3eb0c6f7 ;  /* 0x3eb0c6f700077882 */ /* 0x000fcc0000000000 */
[----:B------:R-:W3:Y:S01]  /*00d0*/  LDC.64 R14, c[0x0][0x380] ;  /* 0x0000e000ff0e7b82 */ /* 0x000ee20000000a00 */
[----:B0-----:R-:W-:-:S07]  /*00e0*/  IMAD.WIDE R8, R0, 0x18, R8 ;  /* 0x0000001800087825 */ /* 0x001fce00078e0208 */
[----:B------:R-:W0:Y:S01]  /*00f0*/  LDC.64 R16, c[0x0][0x388] ;  /* 0x0000e200ff107b82 */ /* 0x000e220000000a00 */
[----:B-1----:R-:W4:Y:S01]  /*0100*/  LDG.E.64 R4, desc[UR4][R8.64] ;  /* 0x0000000408047981 */ /* 0x002f22000c1e1b00 */
[----:B--2---:R-:W-:-:S05]  /*0110*/  IMAD.WIDE R2, R0, 0x18, R2 ;  /* 0x0000001800027825 */ /* 0x004fca00078e0202 */
[----:B------:R-:W2:Y:S04]  /*0120*/  LDG.E.64 R6, desc[UR4][R2.64] ;  /* 0x0000000402067981 */ /* 0x000ea8000c1e1b00 */
[----:B------:R-:W5:Y:S04]  /*0130*/  LDG.E.64 R10, desc[UR4][R2.64+0x8] ;  /* 0x00000804020a7981 */ /* 0x000f68000c1e1b00 */
[----:B------:R-:W3:Y:S01]  /*0140*/  LDG.E.64 R12, desc[UR4][R2.64+0x10] ;  /* 0x00001004020c7981 */ /* 0x000ee2000c1e1b00 */
[----:B----4-:R-:W-:-:S08]  /*0150*/  DMUL R4, R4, 0.5 ;  /* 0x3fe0000004047828 */ /* 0x010fd00000000000 */
[----:B--2---:R-:W-:-:S07]  /*0160*/  DFMA R4, R4, UR6, R6 ;  /* 0x0000000604047c2b */ /* 0x004fce0008000006 */
[----:B------:R0:W-:Y:S04]  /*0170*/  STG.E.64 desc[UR4][R2.64], R4 ;  /* 0x0000000402007986 */ /* 0x0001e8000c101b04 */
[----:B------:R-:W2:Y:S02]  /*0180*/  LDG.E.64 R6, desc[UR4][R8.64+0x8] ;  /* 0x0000080408067981 */ /* 0x000ea4000c1e1b00 */
[----:B--2---:R-:W-:-:S08]  /*0190*/  DMUL R6, R6, 0.5 ;  /* 0x3fe0000006067828 */ /* 0x004fd00000000000 */
[----:B-----5:R-:W-:-:S07]  /*01a0*/  DFMA R6, R6, UR6, R10 ;  /* 0x0000000606067c2b */ /* 0x020fce000800000a */
[----:B------:R1:W-:Y:S04]  /*01b0*/  STG.E.64 desc[UR4][R2.64+0x8], R6 ;  /* 0x0000080602007986 */ /* 0x0003e8000c101b04 */
[----:B------:R-:W2:Y:S02]  /*01c0*/  LDG.E.64 R10, desc[UR4][R8.64+0x10] ;  /* 0x00001004080a7981 */ /* 0x000ea4000c1e1b00 */
[----:B--2---:R-:W-:-:S08]  /*01d0*/  DMUL R10, R10, 0.5 ;  /* 0x3fe000000a0a7828 */ /* 0x004fd00000000000 */
[----:B---3--:R-:W-:Y:S01]  /*01e0*/  DFMA R10, R10, UR6, R12 ;  /* 0x000000060a0a7c2b */ /* 0x008fe2000800000c */
[----:B------:R-:W-:-:S06]  /*01f0*/  IMAD.WIDE R12, R0, 0x18, R14 ;  /* 0x00000018000c7825 */ /* 0x000fcc00078e020e */
[----:B------:R-:W-:Y:S04]  /*0200*/  STG.E.64 desc[UR4][R2.64+0x10], R10 ;  /* 0x0000100a02007986 */ /* 0x000fe8000c101b04 */
[----:B------:R-:W2:Y:S02]  /*0210*/  LDG.E.64 R14, desc[UR4][R12.64] ;  /* 0x000000040c0e7981 */ /* 0x000ea4000c1e1b00 */
[----:B--2---:R-:W-:Y:S01]  /*0220*/  DFMA R14, R4, UR6, R14 ;  /* 0x00000006040e7c2b */ /* 0x004fe2000800000e */
[----:B0-----:R-:W-:-:S06]  /*0230*/  IMAD.WIDE R4, R0, 0x18, R16 ;  /* 0x0000001800047825 */ /* 0x001fcc00078e0210 */
[----:B------:R-:W-:Y:S04]  /*0240*/  STG.E.64 desc[UR4][R4.64], R14 ;  /* 0x0000000e04007986 */ /* 0x000fe8000c101b04 */
[----:B------:R-:W2:Y:S02]  /*0250*/  LDG.E.64 R8, desc[UR4][R12.64+0x8] ;  /* 0x000008040c087981 */ /* 0x000ea4000c1e1b00 */
[----:B--2---:R-:W-:-:S07]  /*0260*/  DFMA R8, R6, UR6, R8 ;  /* 0x0000000606087c2b */ /* 0x004fce0008000008 */
[----:B------:R-:W-:Y:S04]  /*0270*/  STG.E.64 desc[UR4][R4.64+0x8], R8 ;  /* 0x0000080804007986 */ /* 0x000fe8000c101b04 */
[----:B-1----:R-:W2:Y:S02]  /*0280*/  LDG.E.64 R6, desc[UR4][R12.64+0x10] ;  /* 0x000010040c067981 */ /* 0x002ea4000c1e1b00 */
[----:B--2---:R-:W-:-:S07]  /*0290*/  DFMA R6, R10, UR6, R6 ;  /* 0x000000060a067c2b */ /* 0x004fce0008000006 */
[----:B------:R-:W-:Y:S01]  /*02a0*/  STG.E.64 desc[UR4][R4.64+0x10], R6 ;  /* 0x0000100604007986 */ /* 0x000fe2000c101b04 */
[----:B------:R-:W-:Y:S05]  /*02b0*/  EXIT ;  /* 0x000000000000794d */ /* 0x000fea0003800000 */
.L_x_114:
        /* <DEDUP_REMOVED lines=12> */
.L_x_123:


//--------------------- .nv.shared._ZN3cub18CUB_300001_SM_10006detail6reduce28DeviceReduceSingleTileKernelINS2_10policy_hubIdjN4cuda3std3__44plusIvEEE10Policy1000EPdSC_iS9_ddNS7_10__identityEEEvT0_T1_T2_T3_T4_T6_ --------------------------
	.section	.nv.shared._ZN3cub18CUB_300001_SM_10006detail6reduce28DeviceReduceSingleTileKernelINS2_10policy_hubIdjN4cuda3std3__44plusIvEEE10Policy1000EPdSC_iS9_ddNS7_10__identityEEEvT0_T1_T2_T3_T4_T6_,"aw",@nobits
	.sectionflags	@""
	.align	16
.nv.shared._ZN3cub18CUB_300001_SM_10006detail6reduce28DeviceReduceSingleTileKernelINS2_10policy_hubIdjN4cuda3std3__44plusIvEEE10Policy1000EPdSC_iS9_ddNS7_10__identityEEEvT0_T1_T2_T3_T4_T6_:
	.zero		1216


//--------------------- .nv.shared.reserved.0     --------------------------
	.section	.nv.shared.reserved.0,"aw",@nobits
	.weak		__nv_reservedSMEM_offset_0_alias
	.size		__nv_reservedSMEM_offset_0_alias, 0, 64
	.other		__nv_reservedSMEM_offset_0_alias,@"STO_CUDA_RESERVED_SHARED STV_DEFAULT"
__nv_reservedSMEM_offset_0_alias:
	.zero		0
	.zero		64


//--------------------- .nv.global                --------------------------
	.section	.nv.global,"aw",@nobits
.nv.global:
	.type		_ZN34_INTERNAL_4bac087e_4_k_cu_8163c7d76thrust24THRUST_300001_SM_1000_NS12placeholders2_5E,@object
	.size		_ZN34_INTERNAL_4bac087e_4_k_cu_8163c7d76thrust24THRUST_300001_SM_1000_NS12placeholders2_5E,(_ZN34_INTERNAL_4bac087e_4_k_cu_8163c7d74cuda3std3__45__cpo6cbeginE - _ZN34_INTERNAL_4bac087e_4_k_cu_8163c7d76thrust24THRUST_300001_SM_1000_NS12placeholders2_5E)
_ZN34_INTERNAL_4bac087e_4_k_cu_8163c7d76thrust24THRUST_300001_SM_1000_NS12placeholders2_5E:
	.zero		1
	.type		_ZN34_INTERNAL_4bac087e_4_k_cu_8163c7d74cuda3std3__45__cpo6cbeginE,@object
	.size		_ZN34_INTERNAL_4bac087e_4_k_cu_8163c7d74cuda3std3__45__cpo6cbeginE,(_ZN34_INTERNAL_4bac087e_4_k_cu_8163c7d74cuda3std6ranges3__45__cpo6cbeginE - _ZN34_INTERNAL_4bac087e_4_k_cu_8163c7d74cuda3std3__45__cpo6cbeginE)
_ZN34_INTERNAL_4bac087e_4_k_cu_8163c7d74cuda3std3__45__cpo6cbeginE:
	.zero		1
	.type		_ZN34_INTERNAL_4bac087e_4_k_cu_8163c7d74cuda3std6ranges3__45__cpo6cbeginE,@object
	.size		_ZN34_INTERNAL_4bac087e_4_k_cu_8163c7d74cuda3std6ranges3__45__cpo6cbeginE,(_ZN34_INTERNAL_4bac087e_4_k_cu_8163c7d74cuda3std3__48in_placeE - _ZN34_INTERNAL_4bac087e_4_k_cu_8163c7d74cuda3std6ranges3__45__cpo6cbeginE)
_ZN34_INTERNAL_4bac087e_4_k_cu_8163c7d74cuda3std6ranges3__45__cpo6cbeginE:
	.zero		1
	.type		_ZN34_INTERNAL_4bac087e_4_k_cu_8163c7d74cuda3std3__48in_placeE,@object
	.size		_ZN34_INTERNAL_4bac087e_4_k_cu_8163c7d74cuda3std3__48in_placeE,(_ZN34_INTERNAL_4bac087e_4_k_cu_8163c7d74cuda3std6ranges3__45__cpo4sizeE - _ZN34_INTERNAL_4bac087e_4_k_cu_8163c7d74cuda3std3__48in_placeE)
_ZN34_INTERNAL_4bac087e_4_k_cu_8163c7d74cuda3std3__48in_placeE:
	.zero		1
	.type		_ZN34_INTERNAL_4bac087e_4_k_cu_8163c7d74cuda3std6ranges3__45__cpo4sizeE,@object
	.size		_ZN34_INTERNAL_4bac087e_4_k_cu_8163c7d74cuda3std6ranges3__45__cpo4sizeE,(_ZN34_INTERNAL_4bac087e_4_k_cu_8163c7d76thrust24THRUST_300001_SM_1000_NS12placeholders2_9E - _ZN34_INTERNAL_4bac087e_4_k_cu_8163c7d74cuda3std6ranges3__45__cpo4sizeE)
_ZN34_INTERNAL_4bac087e_4_k_cu_8163c7d74cuda3std6ranges3__45__cpo4sizeE:
	.zero		1
	.type		_ZN34_INTERNAL_4bac087e_4_k_cu_8163c7d76thrust24THRUST_300001_SM_1000_NS12placeholders2_9E,@object
	.size		_ZN34_INTERNAL_4bac087e_4_k_cu_8163c7d76thrust24THRUST_300001_SM_1000_NS12placeholders2_9E,(_ZN34_INTERNAL_4bac087e_4_k_cu_8163c7d74cuda3std3__45__cpo7crbeginE - _ZN34_INTERNAL_4bac087e_4_k_cu_8163c7d76thrust24THRUST_300001_SM_1000_NS12placeholders2_9E)
_ZN34_INTERNAL_4bac087e_4_k_cu_8163c7d76thrust24THRUST_300001_SM_1000_NS12placeholders2_9E:
	.zero		1
	.type		_ZN34_INTERNAL_4bac087e_4_k_cu_8163c7d74cuda3std3__45__cpo7crbeginE,@object
	.size		_ZN34_INTERNAL_4bac087e_4_k_cu_8163c7d74cuda3std3__45__cpo7crbeginE,(_ZN34_INTERNAL_4bac087e_4_k_cu_8163c7d74cuda3std6ranges3__45__cpo4nextE - _ZN34_INTERNAL_4bac087e_4_k_cu_8163c7d74cuda3std3__45__cpo7crbeginE)
_ZN34_INTERNAL_4bac087e_4_k_cu_8163c7d74cuda3std3__45__cpo7crbeginE:
	.zero		1
	.type		_ZN34_INTERNAL_4bac087e_4_k_cu_8163c7d74cuda3std6ranges3__45__cpo4nextE,@object
	.size		_ZN34_INTERNAL_4bac087e_4_k_cu_8163c7d74cuda3std6ranges3__45__cpo4nextE,(_ZN34_INTERNAL_4bac087e_4_k_cu_8163c7d74cuda3std6ranges3__45__cpo4swapE - _ZN34_INTERNAL_4bac087e_4_k_cu_8163c7d74cuda3std6ranges3__45__cpo4nextE)
_ZN34_INTERNAL_4bac087e_4_k_cu_8163c7d74cuda3std6ranges3__45__cpo4nextE:
	.zero		1
	.type		_ZN34_INTERNAL_4bac087e_4_k_cu_8163c7d74cuda3std6ranges3__45__cpo4swapE,@object
	.size		_ZN34_INTERNAL_4bac087e_4_k_cu_8163c7d74cuda3std6ranges3__45__cpo4swapE,(_ZN34_INTERNAL_4bac087e_4_k_cu_8163c7d76thrust24THRUST_300001_SM_1000_NS12placeholders2_1E - _ZN34_INTERNAL_4bac087e_4_k_cu_8163c7d74cuda3std6ranges3__45__cpo4swapE)
_ZN34_INTERNAL_4bac087e_4_k_cu_8163c7d74cuda3std6ranges3__45__cpo4swapE:
	.zero		1
	.type		_ZN34_INTERNAL_4bac087e_4_k_cu_8163c7d76thrust24THRUST_300001_SM_1000_NS12placeholders2_1E,@object
	.size		_ZN34_INTERNAL_4bac087e_4_k_cu_8163c7d76thrust24THRUST_300001_SM_1000_NS12placeholders2_1E,(_ZN34_INTERNAL_4bac087e_4_k_cu_8163c7d76thrust24THRUST_300001_SM_1000_NS12placeholders2_3E - _ZN34_INTERNAL_4bac087e_4_k_cu_8163c7d76thrust24THRUST_300001_SM_1000_NS12placeholders2_1E)
_ZN34_INTERNAL_4bac087e_4_k_cu_8163c7d76thrust24THRUST_300001_SM_1000_NS12placeholders2_1E:
	.zero		1
	.type		_ZN34_INTERNAL_4bac087e_4_k_cu_8163c7d76thrust24THRUST_300001_SM_1000_NS12placeholders2_3E,@object
	.size		_ZN34_INTERNAL_4bac087e_4_k_cu_8163c7d76thrust24THRUST_300001_SM_1000_NS12placeholders2_3E,(_ZN34_INTERNAL_4bac087e_4_k_cu_8163c7d74cuda3std3__45__cpo5beginE - _ZN34_INTERNAL_4bac087e_4_k_cu_8163c7d76thrust24THRUST_300001_SM_1000_NS12placeholders2_3E)
_ZN34_INTERNAL_4bac087e_4_k_cu_8163c7d76thrust24THRUST_300001_SM_1000_NS12placeholders2_3E:
	.zero		1
	.type		_ZN34_INTERNAL_4bac087e_4_k_cu_8163c7d74cuda3std3__45__cpo5beginE,@object
	.size		_ZN34_INTERNAL_4bac087e_4_k_cu_8163c7d74cuda3std3__45__cpo5beginE,(_ZN34_INTERNAL_4bac087e_4_k_cu_8163c7d74cuda3std6ranges3__45__cpo5beginE - _ZN34_INTERNAL_4bac087e_4_k_cu_8163c7d74cuda3std3__45__cpo5beginE)
_ZN34_INTERNAL_4bac087e_4_k_cu_8163c7d74cuda3std3__45__cpo5beginE:
	.zero		1
	.type		_ZN34_INTERNAL_4bac087e_4_k_cu_8163c7d74cuda3std6ranges3__45__cpo5beginE,@object
	.size		_ZN34_INTERNAL_4bac087e_4_k_cu_8163c7d74cuda3std6ranges3__45__cpo5beginE,(_ZN34_INTERNAL_4bac087e_4_k_cu_8163c7d74cuda3std3__436_GLOBAL__N__4bac087e_4_k_cu_8163c7d76ignoreE - _ZN34_INTERNAL_4bac087e_4_k_cu_8163c7d74cuda3std6ranges3__45__cpo5beginE)
_ZN34_INTERNAL_4bac087e_4_k_cu_8163c7d74cuda3std6ranges3__45__cpo5beginE:
	.zero		1
	.type		_ZN34_INTERNAL_4bac087e_4_k_cu_8163c7d74cuda3std3__436_GLOBAL__N__4bac087e_4_k_cu_8163c7d76ignoreE,@object
	.size		_ZN34_INTERNAL_4bac087e_4_k_cu_8163c7d74cuda3std3__436_GLOBAL__N__4bac087e_4_k_cu_8163c7d76ignoreE,(_ZN34_INTERNAL_4bac087e_4_k_cu_8163c7d74cuda3std6ranges3__45__cpo4dataE - _ZN34_INTERNAL_4bac087e_4_k_cu_8163c7d74cuda3std3__436_GLOBAL__N__4bac087e_4_k_cu_8163c7d76ignoreE)
_ZN34_INTERNAL_4bac087e_4_k_cu_8163c7d74cuda3std3__436_GLOBAL__N__4bac087e_4_k_cu_8163c7d76ignoreE:
	.zero		1
	.type		_ZN34_INTERNAL_4bac087e_4_k_cu_8163c7d74cuda3std6ranges3__45__cpo4dataE,@object
	.size		_ZN34_INTERNAL_4bac087e_4_k_cu_8163c7d74cuda3std6ranges3__45__cpo4dataE,(_ZN34_INTERNAL_4bac087e_4_k_cu_8163c7d76thrust24THRUST_300001_SM_1000_NS12placeholders2_7E - _ZN34_INTERNAL_4bac087e_4_k_cu_8163c7d74cuda3std6ranges3__45__cpo4dataE)
_ZN34_INTERNAL_4bac087e_4_k_cu_8163c7d74cuda3std6ranges3__45__cpo4dataE:
	.zero		1
	.type		_ZN34_INTERNAL_4bac087e_4_k_cu_8163c7d76thrust24THRUST_300001_SM_1000_NS12placeholders2_7E,@object
	.size		_ZN34_INTERNAL_4bac087e_4_k_cu_8163c7d76thrust24THRUST_300001_SM_1000_NS12placeholders2_7E,(_ZN34_INTERNAL_4bac087e_4_k_cu_8163c7d74cuda3std3__45__cpo6rbeginE - _ZN34_INTERNAL_4bac087e_4_k_cu_8163c7d76thrust24THRUST_300001_SM_1000_NS12placeholders2_7E)
_ZN34_INTERNAL_4bac087e_4_k_cu_8163c7d76thrust24THRUST_300001_SM_1000_NS12placeholders2_7E:
	.zero		1
	.type		_ZN34_INTERNAL_4bac087e_4_k_cu_8163c7d74cuda3std3__45__cpo6rbeginE,@object
	.size		_ZN34_INTERNAL_4bac087e_4_k_cu_8163c7d74cuda3std3__45__cpo6rbeginE,(_ZN34_INTERNAL_4bac087e_4_k_cu_8163c7d74cuda3std6ranges3__45__cpo7advanceE - _ZN34_INTERNAL_4bac087e_4_k_cu_8163c7d74cuda3std3__45__cpo6rbeginE)
_ZN34_INTERNAL_4bac087e_4_k_cu_8163c7d74cuda3std3__45__cpo6rbeginE:
	.zero		1
	.type		_ZN34_INTERNAL_4bac087e_4_k_cu_8163c7d74cuda3std6ranges3__45__cpo7advanceE,@object
	.size		_ZN34_INTERNAL_4bac087e_4_k_cu_8163c7d74cuda3std6ranges3__45__cpo7advanceE,(_ZN34_INTERNAL_4bac087e_4_k_cu_8163c7d74cuda3std3__47nulloptE - _ZN34_INTERNAL_4bac087e_4_k_cu_8163c7d74cuda3std6ranges3__45__cpo7advanceE)
_ZN34_INTERNAL_4bac087e_4_k_cu_8163c7d74cuda3std6ranges3__45__cpo7advanceE:
	.zero		1
	.type		_ZN34_INTERNAL_4bac087e_4_k_cu_8163c7d74cuda3std3__47nulloptE,@object
	.size		_ZN34_INTERNAL_4bac087e_4_k_cu_8163c7d74cuda3std3__47nulloptE,(_ZN34_INTERNAL_4bac087e_4_k_cu_8163c7d74cuda3std6ranges3__45__cpo8distanceE - _ZN34_INTERNAL_4bac087e_4_k_cu_8163c7d74cuda3std3__47nulloptE)
_ZN34_INTERNAL_4bac087e_4_k_cu_8163c7d74cuda3std3__47nulloptE:
	.zero		1
	.type		_ZN34_INTERNAL_4bac087e_4_k_cu_8163c7d74cuda3std6ranges3__45__cpo8distanceE,@object
	.size		_ZN34_INTERNAL_4bac087e_4_k_cu_8163c7d74cuda3std6ranges3__45__cpo8distanceE,(_ZN34_INTERNAL_4bac087e_4_k_cu_8163c7d76thrust24THRUST_300001_SM_1000_NS12placeholders2_6E - _ZN34_INTERNAL_4bac087e_4_k_cu_8163c7d74cuda3std6ranges3__45__cpo8distanceE)
_ZN34_INTERNAL_4bac087e_4_k_cu_8163c7d74cuda3std6ranges3__45__cpo8distanceE:
	.zero		1
	.type		_ZN34_INTERNAL_4bac087e_4_k_cu_8163c7d76thrust24THRUST_300001_SM_1000_NS12placeholders2_6E,@object
	.size		_ZN34_INTERNAL_4bac087e_4_k_cu_8163c7d76thrust24THRUST_300001_SM_1000_NS12placeholders2_6E,(_ZN34_INTERNAL_4bac087e_4_k_cu_8163c7d74cuda3std3__45__cpo4cendE - _ZN34_INTERNAL_4bac087e_4_k_cu_8163c7d76thrust24THRUST_300001_SM_1000_NS12placeholders2_6E)
_ZN34_INTERNAL_4bac087e_4_k_cu_8163c7d76thrust24THRUST_300001_SM_1000_NS12placeholders2_6E:
	.zero		1
	.type		_ZN34_INTERNAL_4bac087e_4_k_cu_8163c7d74cuda3std3__45__cpo4cendE,@object
	.size		_ZN34_INTERNAL_4bac087e_4_k_cu_8163c7d74cuda3std3__45__cpo4cendE,(_ZN34_INTERNAL_4bac087e_4_k_cu_8163c7d74cuda3std6ranges3__45__cpo4cendE - _ZN34_INTERNAL_4bac087e_4_k_cu_8163c7d74cuda3std3__45__cpo4cendE)
_ZN34_INTERNAL_4bac087e_4_k_cu_8163c7d74cuda3std3__45__cpo4cendE:
	.zero		1
	.type		_ZN34_INTERNAL_4bac087e_4_k_cu_8163c7d74cuda3std6ranges3__45__cpo4cendE,@object
	.size		_ZN34_INTERNAL_4bac087e_4_k_cu_8163c7d74cuda3std6ranges3__45__cpo4cendE,(_ZN34_INTERNAL_4bac087e_4_k_cu_8163c7d74cuda3std3__420unreachable_sentinelE - _ZN34_INTERNAL_4bac087e_4_k_cu_8163c7d74cuda3std6ranges3__45__cpo4cendE)
_ZN34_INTERNAL_4bac087e_4_k_cu_8163c7d74cuda3std6ranges3__45__cpo4cendE:
	.zero		1
	.type		_ZN34_INTERNAL_4bac087e_4_k_cu_8163c7d74cuda3std3__420unreachable_sentinelE,@object
	.size		_ZN34_INTERNAL_4bac087e_4_k_cu_8163c7d74cuda3std3__420unreachable_sentinelE,(_ZN34_INTERNAL_4bac087e_4_k_cu_8163c7d74cuda3std6ranges3__45__cpo5ssizeE - _ZN34_INTERNAL_4bac087e_4_k_cu_8163c7d74cuda3std3__420unreachable_sentinelE)
_ZN34_INTERNAL_4bac087e_4_k_cu_8163c7d74cuda3std3__420unreachable_sentinelE:
	.zero		1
	.type		_ZN34_INTERNAL_4bac087e_4_k_cu_8163c7d74cuda3std6ranges3__45__cpo5ssizeE,@object
	.size		_ZN34_INTERNAL_4bac087e_4_k_cu_8163c7d74cuda3std6ranges3__45__cpo5ssizeE,(_ZN34_INTERNAL_4bac087e_4_k_cu_8163c7d76thrust24THRUST_300001_SM_1000_NS12placeholders3_10E - _ZN34_INTERNAL_4bac087e_4_k_cu_8163c7d74cuda3std6ranges3__45__cpo5ssizeE)
_ZN34_INTERNAL_4bac087e_4_k_cu_8163c7d74cuda3std6ranges3__45__cpo5ssizeE:
	.zero		1
	.type		_ZN34_INTERNAL_4bac087e_4_k_cu_8163c7d76thrust24THRUST_300001_SM_1000_NS12placeholders3_10E,@object
	.size		_ZN34_INTERNAL_4bac087e_4_k_cu_8163c7d76thrust24THRUST_300001_SM_1000_NS12placeholders3_10E,(_ZN34_INTERNAL_4bac087e_4_k_cu_8163c7d74cuda3std3__45__cpo5crendE - _ZN34_INTERNAL_4bac087e_4_k_cu_8163c7d76thrust24THRUST_300001_SM_1000_NS12placeholders3_10E)
_ZN34_INTERNAL_4bac087e_4_k_cu_8163c7d76thrust24THRUST_300001_SM_1000_NS12placeholders3_10E:
	.zero		1
	.type		_ZN34_INTERNAL_4bac087e_4_k_cu_8163c7d74cuda3std3__45__cpo5crendE,@object
	.size		_ZN34_INTERNAL_4bac087e_4_k_cu_8163c7d74cuda3std3__45__cpo5crendE,(_ZN34_INTERNAL_4bac087e_4_k_cu_8163c7d74cuda3std6ranges3__45__cpo4prevE - _ZN34_INTERNAL_4bac087e_4_k_cu_8163c7d74cuda3std3__45__cpo5crendE)
_ZN34_INTERNAL_4bac087e_4_k_cu_8163c7d74cuda3std3__45__cpo5crendE:
	.zero		1
	.type		_ZN34_INTERNAL_4bac087e_4_k_cu_8163c7d74cuda3std6ranges3__45__cpo4prevE,@object
	.size		_ZN34_INTERNAL_4bac087e_4_k_cu_8163c7d74cuda3std6ranges3__45__cpo4prevE,(_ZN34_INTERNAL_4bac087e_4_k_cu_8163c7d74cuda3std6ranges3__45__cpo9iter_moveE - _ZN34_INTERNAL_4bac087e_4_k_cu_8163c7d74cuda3std6ranges3__45__cpo4prevE)
_ZN34_INTERNAL_4bac087e_4_k_cu_8163c7d74cuda3std6ranges3__45__cpo4prevE:
	.zero		1
	.type		_ZN34_INTERNAL_4bac087e_4_k_cu_8163c7d74cuda3std6ranges3__45__cpo9iter_moveE,@object
	.size		_ZN34_INTERNAL_4bac087e_4_k_cu_8163c7d74cuda3std6ranges3__45__cpo9iter_moveE,(_ZN34_INTERNAL_4bac087e_4_k_cu_8163c7d76thrust24THRUST_300001_SM_1000_NS12placeholders2_2E - _ZN34_INTERNAL_4bac087e_4_k_cu_8163c7d74cuda3std6ranges3__45__cpo9iter_moveE)
_ZN34_INTERNAL_4bac087e_4_k_cu_8163c7d74cuda3std6ranges3__45__cpo9iter_moveE:
	.zero		1
	.type		_ZN34_INTERNAL_4bac087e_4_k_cu_8163c7d76thrust24THRUST_300001_SM_1000_NS12placeholders2_2E,@object
	.size		_ZN34_INTERNAL_4bac087e_4_k_cu_8163c7d76thrust24THRUST_300001_SM_1000_NS12placeholders2_2E,(_ZN34_INTERNAL_4bac087e_4_k_cu_8163c7d76thrust24THRUST_300001_SM_1000_NS12placeholders2_4E - _ZN34_INTERNAL_4bac087e_4_k_cu_8163c7d76thrust24THRUST_300001_SM_1000_NS12placeholders2_2E)
_ZN34_INTERNAL_4bac087e_4_k_cu_8163c7d76thrust24THRUST_300001_SM_1000_NS12placeholders2_2E:
	.zero		1
	.type		_ZN34_INTERNAL_4bac087e_4_k_cu_8163c7d76thrust24THRUST_300001_SM_1000_NS12placeholders2_4E,@object
	.size		_ZN34_INTERNAL_4bac087e_4_k_cu_8163c7d76thrust24THRUST_300001_SM_1000_NS12placeholders2_4E,(_ZN34_INTERNAL_4bac087e_4_k_cu_8163c7d74cuda3std3__45__cpo3endE - _ZN34_INTERNAL_4bac087e_4_k_cu_8163c7d76thrust24THRUST_300001_SM_1000_NS12placeholders2_4E)
_ZN34_INTERNAL_4bac087e_4_k_cu_8163c7d76thrust24THRUST_300001_SM_1000_NS12placeholders2_4E:
	.zero		1
	.type		_ZN34_INTERNAL_4bac087e_4_k_cu_8163c7d74cuda3std3__45__cpo3endE,@object
	.size		_ZN34_INTERNAL_4bac087e_4_k_cu_8163c7d74cuda3std3__45__cpo3endE,(_ZN34_INTERNAL_4bac087e_4_k_cu_8163c7d74cuda3std6ranges3__45__cpo3endE - _ZN34_INTERNAL_4bac087e_4_k_cu_8163c7d74cuda3std3__45__cpo3endE)
_ZN34_INTERNAL_4bac087e_4_k_cu_8163c7d74cuda3std3__45__cpo3endE:
	.zero		1
	.type		_ZN34_INTERNAL_4bac087e_4_k_cu_8163c7d74cuda3std6ranges3__45__cpo3endE,@object
	.size		_ZN34_INTERNAL_4bac087e_4_k_cu_8163c7d74cuda3std6ranges3__45__cpo3endE,(_ZN34_INTERNAL_4bac087e_4_k_cu_8163c7d74cuda3std3__419piecewise_constructE - _ZN34_INTERNAL_4bac087e_4_k_cu_8163c7d74cuda3std6ranges3__45__cpo3endE)
_ZN34_INTERNAL_4bac087e_4_k_cu_8163c7d74cuda3std6ranges3__45__cpo3endE:
	.zero		1
	.type		_ZN34_INTERNAL_4bac087e_4_k_cu_8163c7d74cuda3std3__419piecewise_constructE,@object
	.size		_ZN34_INTERNAL_4bac087e_4_k_cu_8163c7d74cuda3std3__419piecewise_constructE,(_ZN34_INTERNAL_4bac087e_4_k_cu_8163c7d74cuda3std6ranges3__45__cpo5cdataE - _ZN34_INTERNAL_4bac087e_4_k_cu_8163c7d74cuda3std3__419piecewise_constructE)
_ZN34_INTERNAL_4bac087e_4_k_cu_8163c7d74cuda3std3__419piecewise_constructE:
	.zero		1
	.type		_ZN34_INTERNAL_4bac087e_4_k_cu_8163c7d74cuda3std6ranges3__45__cpo5cdataE,@object
	.size		_ZN34_INTERNAL_4bac087e_4_k_cu_8163c7d74cuda3std6ranges3__45__cpo5cdataE,(_ZN34_INTERNAL_4bac087e_4_k_cu_8163c7d76thrust24THRUST_300001_SM_1000_NS12placeholders2_8E - _ZN34_INTERNAL_4bac087e_4_k_cu_8163c7d74cuda3std6ranges3__45__cpo5cdataE)
_ZN34_INTERNAL_4bac087e_4_k_cu_8163c7d74cuda3std6ranges3__45__cpo5cdataE:
	.zero		1
	.type		_ZN34_INTERNAL_4bac087e_4_k_cu_8163c7d76thrust24THRUST_300001_SM_1000_NS12placeholders2_8E,@object
	.size		_ZN34_INTERNAL_4bac087e_4_k_cu_8163c7d76thrust24THRUST_300001_SM_1000_NS12placeholders2_8E,(_ZN34_INTERNAL_4bac087e_4_k_cu_8163c7d74cuda3std3__45__cpo4rendE - _ZN34_INTERNAL_4bac087e_4_k_cu_8163c7d76thrust24THRUST_300001_SM_1000_NS12placeholders2_8E)
_ZN34_INTERNAL_4bac087e_4_k_cu_8163c7d76thrust24THRUST_300001_SM_1000_NS12placeholders2_8E:
	.zero		1
	.type		_ZN34_INTERNAL_4bac087e_4_k_cu_8163c7d74cuda3std3__45__cpo4rendE,@object
	.size		_ZN34_INTERNAL_4bac087e_4_k_cu_8163c7d74cuda3std3__45__cpo4rendE,(_ZN34_INTERNAL_4bac087e_4_k_cu_8163c7d74cuda3std6ranges3__45__cpo9iter_swapE - _ZN34_INTERNAL_4bac087e_4_k_cu_8163c7d74cuda3std3__45__cpo4rendE)
_ZN34_INTERNAL_4bac087e_4_k_cu_8163c7d74cuda3std3__45__cpo4rendE:
	.zero		1
	.type		_ZN34_INTERNAL_4bac087e_4_k_cu_8163c7d74cuda3std6ranges3__45__cpo9iter_swapE,@object
	.size		_ZN34_INTERNAL_4bac087e_4_k_cu_8163c7d74cuda3std6ranges3__45__cpo9iter_swapE,(_ZN34_INTERNAL_4bac087e_4_k_cu_8163c7d74cuda3std3__48unexpectE - _ZN34_INTERNAL_4bac087e_4_k_cu_8163c7d74cuda3std6ranges3__45__cpo9iter_swapE)
_ZN34_INTERNAL_4bac087e_4_k_cu_8163c7d74cuda3std6ranges3__45__cpo9iter_swapE:
	.zero		1
	.type		_ZN34_INTERNAL_4bac087e_4_k_cu_8163c7d74cuda3std3__48unexpectE,@object
	.size		_ZN34_INTERNAL_4bac087e_4_k_cu_8163c7d74cuda3std3__48unexpectE,(_ZN34_INTERNAL_4bac087e_4_k_cu_8163c7d76thrust24THRUST_300001_SM_1000_NS6system6detail10sequential3seqE - _ZN34_INTERNAL_4bac087e_4_k_cu_8163c7d74cuda3std3__48unexpectE)
_ZN34_INTERNAL_4bac087e_4_k_cu_8163c7d74cuda3std3__48unexpectE:
	.zero		1
	.type		_ZN34_INTERNAL_4bac087e_4_k_cu_8163c7d76thrust24THRUST_300001_SM_1000_NS6system6detail10sequential3seqE,@object
	.size		_ZN34_INTERNAL_4bac087e_4_k_cu_8163c7d76thrust24THRUST_300001_SM_1000_NS6system6detail10sequential3seqE,(.L_29 - _ZN34_INTERNAL_4bac087e_4_k_cu_8163c7d76thrust24THRUST_300001_SM_1000_NS6system6detail10sequential3seqE)
_ZN34_INTERNAL_4bac087e_4_k_cu_8163c7d76thrust24THRUST_300001_SM_1000_NS6system6detail10sequential3seqE:
	.zero		1
.L_29:


//--------------------- .nv.shared._ZN3cub18CUB_300001_SM_10006detail6reduce18DeviceReduceKernelINS2_10policy_hubIdjN4cuda3std3__44plusIvEEE10Policy1000EPdjS9_dNS7_10__identityEEEvT0_PT3_T1_NS0_13GridEvenShareISH_EET2_T4_ --------------------------
	.section	.nv.shared._ZN3cub18CUB_300001_SM_10006detail6reduce18DeviceReduceKernelINS2_10policy_hubIdjN4cuda3std3__44plusIvEEE10Policy1000EPdjS9_dNS7_10__identityEEEvT0_PT3_T1_NS0_13GridEvenShareISH_EET2_T4_,"aw",@nobits
	.sectionflags	@""
	.align	16
.nv.shared._ZN3cub18CUB_300001_SM_10006detail6reduce18DeviceReduceKernelINS2_10policy_hubIdjN4cuda3std3__44plusIvEEE10Policy1000EPdjS9_dNS7_10__identityEEEvT0_PT3_T1_NS0_13GridEvenShareISH_EET2_T4_:
	.zero		1216


//--------------------- .nv.shared._ZN3cub18CUB_300001_SM_10006detail6reduce28DeviceReduceSingleTileKernelINS2_10policy_hubIdjN4cuda3std3__44plusIvEEE10Policy1000EPdSC_jS9_ddNS7_10__identityEEEvT0_T1_T2_T3_T4_T6_ --------------------------
	.section	.nv.shared._ZN3cub18CUB_300001_SM_10006detail6reduce28DeviceReduceSingleTileKernelINS2_10policy_hubIdjN4cuda3std3__44plusIvEEE10Policy1000EPdSC_jS9_ddNS7_10__identityEEEvT0_T1_T2_T3_T4_T6_,"aw",@nobits
	.sectionflags	@""
	.align	16
.nv.shared._ZN3cub18CUB_300001_SM_10006detail6reduce28DeviceReduceSingleTileKernelINS2_10policy_hubIdjN4cuda3std3__44plusIvEEE10Policy1000EPdSC_jS9_ddNS7_10__identityEEEvT0_T1_T2_T3_T4_T6_:
	.zero		1216


//--------------------- .nv.shared._ZN3cub18CUB_300001_SM_10006detail11EmptyKernelIvEEvv --------------------------
	.section	.nv.shared._ZN3cub18CUB_300001_SM_10006detail11EmptyKernelIvEEvv,"aw",@nobits
	.sectionflags	@""
	.align	16
	.zero		1024


//--------------------- .nv.shared._Z19leapfrog_final_partP7double3S0_PdPf --------------------------
	.section	.nv.shared._Z19leapfrog_final_partP7double3S0_PdPf,"aw",@nobits
	.sectionflags	@""
	.align	16
	.zero		1024


//--------------------- .nv.shared._Z16calculate_forcesP7double3S0_PfPd --------------------------
	.section	.nv.shared._Z16calculate_forcesP7double3S0_PfPd,"aw",@nobits
	.sectionflags	@""
	.align	16
	.zero		1024


//--------------------- .nv.shared._Z19leapfrog_first_partP7double3S0_S0_S0_ --------------------------
	.section	.nv.shared._Z19leapfrog_first_partP7double3S0_S0_S0_,"aw",@nobits
	.sectionflags	@""
	.align	16
	.zero		1024


//--------------------- .nv.constant0._ZN3cub18CUB_300001_SM_10006detail6reduce28DeviceReduceSingleTileKernelINS2_10policy_hubIdjN4cuda3std3__44plusIvEEE10Policy1000EPdSC_iS9_ddNS7_10__identityEEEvT0_T1_T2_T3_T4_T6_ --------------------------
	.section	.nv.constant0._ZN3cub18CUB_300001_SM_10006detail6reduce28DeviceReduceSingleTileKernelINS2_10policy_hubIdjN4cuda3std3__44plusIvEEE10Policy1000EPdSC_iS9_ddNS7_10__identityEEEvT0_T1_T2_T3_T4_T6_,"a",@progbits
	.sectionflags	@""
	.align	4
.nv.constant0._ZN3cub18CUB_300001_SM_10006detail6reduce28DeviceReduceSingleTileKernelINS2_10policy_hubIdjN4cuda3std3__44plusIvEEE10Policy1000EPdSC_iS9_ddNS7_10__identityEEEvT0_T1_T2_T3_T4_T6_:
	.zero		929


//--------------------- .nv.constant0._ZN3cub18CUB_300001_SM_10006detail6reduce18DeviceReduceKernelINS2_10policy_hubIdjN4cuda3std3__44plusIvEEE10Policy1000EPdjS9_dNS7_10__identityEEEvT0_PT3_T1_NS0_13GridEvenShareISH_EET2_T4_ --------------------------
	.section	.nv.constant0._ZN3cub18CUB_300001_SM_10006detail6reduce18DeviceReduceKernelINS2_10policy_hubIdjN4cuda3std3__44plusIvEEE10Policy1000EPdjS9_dNS7_10__identityEEEvT0_PT3_T1_NS0_13GridEvenShareISH_EET2_T4_,"a",@progbits
	.sectionflags	@""
	.align	4
.nv.constant0._ZN3cub18CUB_300001_SM_10006detail6reduce18DeviceReduceKernelINS2_10policy_hubIdjN4cuda3std3__44plusIvEEE10Policy1000EPdjS9_dNS7_10__identityEEEvT0_PT3_T1_NS0_13GridEvenShareISH_EET2_T4_:
	.zero		958


//--------------------- .nv.constant0._ZN3cub18CUB_300001_SM_10006detail6reduce28DeviceReduceSingleTileKernelINS2_10policy_hubIdjN4cuda3std3__44plusIvEEE10Policy1000EPdSC_jS9_ddNS7_10__identityEEEvT0_T1_T2_T3_T4_T6_ --------------------------
	.section	.nv.constant0._ZN3cub18CUB_300001_SM_10006detail6reduce28DeviceReduceSingleTileKernelINS2_10policy_hubIdjN4cuda3std3__44plusIvEEE10Policy1000EPdSC_jS9_ddNS7_10__identityEEEvT0_T1_T2_T3_T4_T6_,"a",@progbits
	.sectionflags	@""
	.align	4
.nv.constant0._ZN3cub18CUB_300001_SM_10006detail6reduce28DeviceReduceSingleTileKernelINS2_10policy_hubIdjN4cuda3std3__44plusIvEEE10Policy1000EPdSC_jS9_ddNS7_10__identityEEEvT0_T1_T2_T3_T4_T6_:
	.zero		929


//--------------------- .nv.constant0._ZN3cub18CUB_300001_SM_10006detail11EmptyKernelIvEEvv --------------------------
	.section	.nv.constant0._ZN3cub18CUB_300001_SM_10006detail11EmptyKernelIvEEvv,"a",@progbits
	.sectionflags	@""
	.align	4
.nv.constant0._ZN3cub18CUB_300001_SM_10006detail11EmptyKernelIvEEvv:
	.zero		896


//--------------------- .nv.constant0._Z19leapfrog_final_partP7double3S0_PdPf --------------------------
	.section	.nv.constant0._Z19leapfrog_final_partP7double3S0_PdPf,"a",@progbits
	.sectionflags	@""
	.align	4
.nv.constant0._Z19leapfrog_final_partP7double3S0_PdPf:
	.zero		928


//--------------------- .nv.constant0._Z16calculate_forcesP7double3S0_PfPd --------------------------
	.section	.nv.constant0._Z16calculate_forcesP7double3S0_PfPd,"a",@progbits
	.sectionflags	@""
	.align	4
.nv.constant0._Z16calculate_forcesP7double3S0_PfPd:
	.zero		928


//--------------------- .nv.constant0._Z19leapfrog_first_partP7double3S0_S0_S0_ --------------------------
	.section	.nv.constant0._Z19leapfrog_first_partP7double3S0_S0_S0_,"a",@progbits
	.sectionflags	@""
	.align	4
.nv.constant0._Z19leapfrog_first_partP7double3S0_S0_S0_:
	.zero		928


//--------------------- SYMBOLS --------------------------

	.type		.nv.reservedSmem.offset0,@object
	.size		.nv.reservedSmem.offset0,0x4
	.type		.nv.reservedSmem.cap,@object
	.size		.nv.reservedSmem.cap,0x4
